def gluon_wgmma(
    a_ptr,
    b_ptr,
    c_ptr,
    M,
    N,
    K,
    stride_am,
    stride_bk,
    stride_cm,
    BLOCK_M: gl.constexpr,
    BLOCK_N: gl.constexpr,
    BLOCK_K: gl.constexpr,
    DTYPE: gl.constexpr,
    A_LAYOUT: gl.constexpr,
    B_LAYOUT: gl.constexpr,
    C_LAYOUT: gl.constexpr,
    B_SHAPE: gl.constexpr,
    TRANS_B: gl.constexpr,
    NUM_BUFFERS: gl.constexpr,
    NUM_WARPS: gl.constexpr,
):
    a_desc = tma.make_tensor_descriptor(
        a_ptr, [M, K], [stride_am, 1], [BLOCK_M, BLOCK_K], A_LAYOUT
    )
    b_desc = tma.make_tensor_descriptor(
        b_ptr,
        [N, K] if TRANS_B else [K, N],
        [stride_bk, 1],
        B_SHAPE,
        B_LAYOUT,
    )
    c_desc = tma.make_tensor_descriptor(
        c_ptr, [M, N], [stride_cm, 1], [BLOCK_M, BLOCK_N], C_LAYOUT
    )

    a_bufs = gl.allocate_shared_memory(
        DTYPE, [NUM_BUFFERS, BLOCK_M, BLOCK_K], A_LAYOUT
    )
    b_bufs = gl.allocate_shared_memory(DTYPE, [NUM_BUFFERS] + B_SHAPE, B_LAYOUT)

    pid_m = gl.program_id(0)
    pid_n = gl.program_id(1)
    off_m = pid_m * BLOCK_M
    off_n = pid_n * BLOCK_N

    mma_layout: gl.constexpr = pick_wgmma_layout(DTYPE, BLOCK_M, BLOCK_N, NUM_WARPS)
    acc = warpgroup_mma_init(
        gl.zeros((BLOCK_M, BLOCK_N), dtype=gl.float32, layout=mma_layout)
    )

    bars = gl.allocate_shared_memory(
        gl.int64, [NUM_BUFFERS, 1], mbarrier.MBarrierLayout()
    )
    for i in gl.static_range(NUM_BUFFERS):
        mbarrier.init(bars.index(i), count=1)
    idx = 0
    phase = 0

    for k in range(0, K, BLOCK_K):
        a = a_bufs.index(idx)
        b = b_bufs.index(idx)
        bar = bars.index(idx)
        mbarrier.expect(bar, a_desc.block_type.nbytes + b_desc.block_type.nbytes)
        tma.async_copy_global_to_shared(a_desc, [off_m, k], bar, a)
        tma.async_copy_global_to_shared(
            b_desc, [off_n, k] if TRANS_B else [k, off_n], bar, b
        )
        mbarrier.wait(bar, phase=phase)

        if TRANS_B:
            b = b.permute((1, 0))
        acc = warpgroup_mma_wait(num_outstanding=0, deps=(acc,))
        acc = warpgroup_mma(a, b, acc, is_async=True)

        idx += 1
        if idx == NUM_BUFFERS:
            idx = 0
            phase ^= 1

    acc = warpgroup_mma_wait(num_outstanding=0, deps=(acc,))
    for i in gl.static_range(NUM_BUFFERS):
        mbarrier.invalidate(bars.index(i))

    c_smem = gl.allocate_shared_memory(DTYPE, [BLOCK_M, BLOCK_N], C_LAYOUT)
    c_smem.store(acc.to(DTYPE))
    fence_async_shared()
    tma.async_copy_shared_to_global(c_desc, [off_m, off_n], c_smem)
    tma.store_wait(pendings=0)

# config = {"BLOCK_K": 64, "BLOCK_M": 128, "BLOCK_N": 64, "arch": "sm_90", "dtype": "fp16", "num_buffers": 3, "num_warps": 4, "trans_b": 0}
# arch = sm_90


// ===== COMPILED SASS (sm_90a) =====

	.target	sm_90a

	.elftype	@"ET_EXEC"


//--------------------- .note.nv.tkinfo           --------------------------
	.section	.note.nv.tkinfo,"",@"SHT_NOTE"
	.sectionflags	@"SHF_NOTE_NV_TKINFO"
	.tkinfo
        /*0018*/ 	.word	0x00000002
        /*0030*/ 	.string	""
        /*0030*/ 	.string	"ptxas"
        /*0030*/ 	.string	"Cuda compilation tools, release 13.0, V13.0.88"
        /*0030*/ 	.string	"Build cuda_13.0.r13.0/compiler.36424714_0"
        /*0030*/ 	.string	"-v  -suppress-debug-info  -lineinfo  -arch sm_90a "



//--------------------- .note.nv.cuinfo           --------------------------
	.section	.note.nv.cuinfo,"",@"SHT_NOTE"
	.sectionflags	@"SHF_NOTE_NV_CUINFO"
        /*0018*/ 	.short	0x0002
        /*001a*/ 	.short	0x005a
        /*001c*/ 	.short	0x0082
	.zero		2


//--------------------- .nv.info                  --------------------------
	.section	.nv.info,"",@"SHT_CUDA_INFO"
	.align	4


	//----- nvinfo : EIATTR_REGCOUNT
	.align		4
        /*0000*/ 	.byte	0x04, 0x2f
        /*0002*/ 	.short	(.L_1 - .L_0)
	.align		4
.L_0:
        /*0004*/ 	.word	index@(gluon_wgmma)
        /*0008*/ 	.word	0x0000005a


	//----- nvinfo : EIATTR_FRAME_SIZE
	.align		4
.L_1:
        /*000c*/ 	.byte	0x04, 0x11
        /*000e*/ 	.short	(.L_3 - .L_2)
	.align		4
.L_2:
        /*0010*/ 	.word	index@(gluon_wgmma)
        /*0014*/ 	.word	0x00000000


	//----- nvinfo : EIATTR_MIN_STACK_SIZE
	.align		4
.L_3:
        /*0018*/ 	.byte	0x04, 0x12
        /*001a*/ 	.short	(.L_5 - .L_4)
	.align		4
.L_4:
        /*001c*/ 	.word	index@(gluon_wgmma)
        /*0020*/ 	.word	0x00000000
.L_5:


//--------------------- .nv.compat                --------------------------
	.section	.nv.compat,"",@"SHT_CUDA_COMPAT_INFO"
	.align	4
        /*0000*/ 	.byte	0x02, 0x09, 0x01, 0x00, 0x02, 0x02, 0x04, 0x00, 0x02, 0x05, 0x05, 0x00, 0x03, 0x07, 0x01, 0x01
        /*0010*/ 	.byte	0x02, 0x03, 0x03, 0x00, 0x02, 0x06, 0x01, 0x00, 0x04, 0x0b, 0x08, 0x00, 0x00, 0x00, 0x00, 0x00
        /*0020*/ 	.byte	0x00, 0x00, 0x00, 0x00


//--------------------- .nv.info.gluon_wgmma      --------------------------
	.section	.nv.info.gluon_wgmma,"",@"SHT_CUDA_INFO"
	.sectionflags	@""
	.align	4


	//----- nvinfo : EIATTR_CUDA_API_VERSION
	.align		4
        /*0000*/ 	.byte	0x04, 0x37
        /*0002*/ 	.short	(.L_7 - .L_6)
.L_6:
        /*0004*/ 	.word	0x00000082


	//----- nvinfo : EIATTR_KPARAM_INFO
	.align		4
.L_7:
        /*0008*/ 	.byte	0x04, 0x17
        /*000a*/ 	.short	(.L_9 - .L_8)
.L_8:
        /*000c*/ 	.word	0x00000000
        /*0010*/ 	.short	0x000a
        /*0012*/ 	.short	0x0048
        /*0014*/ 	.byte	0x00, 0xf4, 0x21, 0x00


	//----- nvinfo : EIATTR_KPARAM_INFO
	.align		4
.L_9:
        /*0018*/ 	.byte	0x04, 0x17
        /*001a*/ 	.short	(.L_11 - .L_10)
.L_10:
        /*001c*/ 	.word	0x00000000
        /*0020*/ 	.short	0x0009
        /*0022*/ 	.short	0x0040
        /*0024*/ 	.byte	0x00, 0xf4, 0x21, 0x00


	//----- nvinfo : EIATTR_KPARAM_INFO
	.align		4
.L_11:
        /*0028*/ 	.byte	0x04, 0x17
        /*002a*/ 	.short	(.L_13 - .L_12)
.L_12:
        /*002c*/ 	.word	0x00000000
        /*0030*/ 	.short	0x0008
        /*0032*/ 	.short	0x0038
        /*0034*/ 	.byte	0x00, 0xf0, 0x21, 0x00


	//----- nvinfo : EIATTR_KPARAM_INFO
	.align		4
.L_13:
        /*0038*/ 	.byte	0x04, 0x17
        /*003a*/ 	.short	(.L_15 - .L_14)
.L_14:
        /*003c*/ 	.word	0x00000000
        /*0040*/ 	.short	0x0007
        /*0042*/ 	.short	0x0030
        /*0044*/ 	.byte	0x00, 0xf0, 0x21, 0x00


	//----- nvinfo : EIATTR_KPARAM_INFO
	.align		4
.L_15:
        /*0048*/ 	.byte	0x04, 0x17
        /*004a*/ 	.short	(.L_17 - .L_16)
.L_16:
        /*004c*/ 	.word	0x00000000
        /*0050*/ 	.short	0x0006
        /*0052*/ 	.short	0x0028
        /*0054*/ 	.byte	0x00, 0xf0, 0x21, 0x00


	//----- nvinfo : EIATTR_KPARAM_INFO
	.align		4
.L_17:
        /*0058*/ 	.byte	0x04, 0x17
        /*005a*/ 	.short	(.L_19 - .L_18)
.L_18:
        /*005c*/ 	.word	0x00000000
        /*0060*/ 	.short	0x0005
        /*0062*/ 	.short	0x0020
        /*0064*/ 	.byte	0x00, 0xf0, 0x11, 0x00


	//----- nvinfo : EIATTR_KPARAM_INFO
	.align		4
.L_19:
        /*0068*/ 	.byte	0x04, 0x17
        /*006a*/ 	.short	(.L_21 - .L_20)
.L_20:
        /*006c*/ 	.word	0x00000000
        /*0070*/ 	.short	0x0004
        /*0072*/ 	.short	0x001c
        /*0074*/ 	.byte	0x00, 0xf0, 0x11, 0x00


	//----- nvinfo : EIATTR_KPARAM_INFO
	.align		4
.L_21:
        /*0078*/ 	.byte	0x04, 0x17
        /*007a*/ 	.short	(.L_23 - .L_22)
.L_22:
        /*007c*/ 	.word	0x00000000
        /*0080*/ 	.short	0x0003
        /*0082*/ 	.short	0x0018
        /*0084*/ 	.byte	0x00, 0xf0, 0x11, 0x00


	//----- nvinfo : EIATTR_KPARAM_INFO
	.align		4
.L_23:
        /*0088*/ 	.byte	0x04, 0x17
        /*008a*/ 	.short	(.L_25 - .L_24)
.L_24:
        /*008c*/ 	.word	0x00000000
        /*0090*/ 	.short	0x0002
        /*0092*/ 	.short	0x0010
        /*0094*/ 	.byte	0x00, 0xf4, 0x21, 0x00


	//----- nvinfo : EIATTR_KPARAM_INFO
	.align		4
.L_25:
        /*0098*/ 	.byte	0x04, 0x17
        /*009a*/ 	.short	(.L_27 - .L_26)
.L_26:
        /*009c*/ 	.word	0x00000000
        /*00a0*/ 	.short	0x0001
        /*00a2*/ 	.short	0x0008
        /*00a4*/ 	.byte	0x00, 0xf4, 0x21, 0x00


	//----- nvinfo : EIATTR_KPARAM_INFO
	.align		4
.L_27:
        /*00a8*/ 	.byte	0x04, 0x17
        /*00aa*/ 	.short	(.L_29 - .L_28)
.L_28:
        /*00ac*/ 	.word	0x00000000
        /*00b0*/ 	.short	0x0000
        /*00b2*/ 	.short	0x0000
        /*00b4*/ 	.byte	0x00, 0xf4, 0x21, 0x00


	//----- nvinfo : EIATTR_SPARSE_MMA_MASK
	.align		4
.L_29:
        /*00b8*/ 	.byte	0x03, 0x50
        /*00ba*/ 	.short	0x0000


	//----- nvinfo : EIATTR_MAXREG_COUNT
	.align		4
        /*00bc*/ 	.byte	0x03, 0x1b
        /*00be*/ 	.short	0x00ff


	//----- nvinfo : EIATTR_NUM_BARRIERS
	.align		4
        /*00c0*/ 	.byte	0x02, 0x4c
        /*00c2*/ 	.byte	0x01
	.zero		1


	//----- nvinfo : EIATTR_MERCURY_ISA_VERSION
	.align		4
        /*00c4*/ 	.byte	0x03, 0x5f
        /*00c6*/ 	.short	0x0101


	//----- nvinfo : EIATTR_INT_WARP_WIDE_INSTR_OFFSETS
	.align		4
        /*00c8*/ 	.byte	0x04, 0x31
        /*00ca*/ 	.short	(.L_31 - .L_30)


	//   ....[0]....
.L_30:
        /*00cc*/ 	.word	0x00001430


	//   ....[1]....
        /*00d0*/ 	.word	0x00001450


	//   ....[2]....
        /*00d4*/ 	.word	0x00001460


	//   ....[3]....
        /*00d8*/ 	.word	0x00001540


	//   ....[4]....
        /*00dc*/ 	.word	0x000018e0


	//   ....[5]....
        /*00e0*/ 	.word	0x000018f0


	//   ....[6]....
        /*00e4*/ 	.word	0x00001960


	//   ....[7]....
        /*00e8*/ 	.word	0x00001970


	//   ....[8]....
        /*00ec*/ 	.word	0x00001e90


	//   ....[9]....
        /*00f0*/ 	.word	0x00001eb0


	//----- nvinfo : EIATTR_COOP_GROUP_MASK_REGIDS
	.align		4
.L_31:
        /*00f4*/ 	.byte	0x04, 0x29
        /*00f6*/ 	.short	(.L_33 - .L_32)


	//   ....[0]....
.L_32:
        /*00f8*/ 	.word	0xffffffff


	//   ....[1]....
        /*00fc*/ 	.word	0xffffffff


	//   ....[2]....
        /*0100*/ 	.word	0xffffffff


	//----- nvinfo : EIATTR_COOP_GROUP_INSTR_OFFSETS
	.align		4
.L_33:
        /*0104*/ 	.byte	0x04, 0x28
        /*0106*/ 	.short	(.L_35 - .L_34)


	//   ....[0]....
.L_34:
        /*0108*/ 	.word	0x00000150


	//   ....[1]....
        /*010c*/ 	.word	0x00000720


	//   ....[2]....
        /*0110*/ 	.word	0x00000cd0


	//----- nvinfo : EIATTR_MBARRIER_INSTR_OFFSETS
	.align		4
.L_35:
        /*0114*/ 	.byte	0x04, 0x39
        /*0116*/ 	.short	(.L_37 - .L_36)


	//   ....[0]....
.L_36:
        /*0118*/ 	.word	0x000015a0
        /*011c*/ 	.word	0x000000ff
        /*0120*/ 	.word	0x00012000
        /*0124*/ 	.short	0x0100
        /*0126*/ 	.byte	0x14
	.zero		1


	//   ....[1]....
        /*0128*/ 	.word	0x000015c0
        /*012c*/ 	.word	0x000000ff
        /*0130*/ 	.word	0x00012008
        /*0134*/ 	.short	0x0100
        /*0136*/ 	.byte	0x14
	.zero		1


	//   ....[2]....
        /*0138*/ 	.word	0x000015f0
        /*013c*/ 	.word	0x000000ff
        /*0140*/ 	.word	0x00012010
        /*0144*/ 	.short	0x0100
        /*0146*/ 	.byte	0x14
	.zero		1


	//   ....[3]....
        /*0148*/ 	.word	0x00001a20
        /*014c*/ 	.word	0x000000ff
        /*0150*/ 	.word	0x00012000
        /*0154*/ 	.short	0x010a
        /*0156*/ 	.byte	0x12
	.zero		1


	//   ....[4]....
        /*0158*/ 	.word	0x00001df0
        /*015c*/ 	.word	0x000000ff
        /*0160*/ 	.word	0x00012000
        /*0164*/ 	.short	0x0108
        /*0166*/ 	.byte	0x14
	.zero		1


	//   ....[5]....
        /*0168*/ 	.word	0x00001f50
        /*016c*/ 	.word	0x000000ff
        /*0170*/ 	.word	0x00012008
        /*0174*/ 	.short	0x0108
        /*0176*/ 	.byte	0x14
	.zero		1


	//   ....[6]....
        /*0178*/ 	.word	0x00002030
        /*017c*/ 	.word	0x000000ff
        /*0180*/ 	.word	0x00012010
        /*0184*/ 	.short	0x0108
        /*0186*/ 	.byte	0x14
	.zero		1


	//   ....[7]....
        /*0188*/ 	.word	0x000021a0
        /*018c*/ 	.word	0x000000ff
        /*0190*/ 	.word	0x00012000
        /*0194*/ 	.short	0x010a
        /*0196*/ 	.byte	0x12
	.zero		1


	//----- nvinfo : EIATTR_NUM_MBARRIERS
	.align		4
.L_37:
        /*0198*/ 	.byte	0x03, 0x38
        /*019a*/ 	.short	0x0003


	//----- nvinfo : EIATTR_EXIT_INSTR_OFFSETS
	.align		4
        /*019c*/ 	.byte	0x04, 0x1c
        /*019e*/ 	.short	(.L_39 - .L_38)


	//   ....[0]....
.L_38:
        /*01a0*/ 	.word	0x00002190


	//----- nvinfo : EIATTR_REQNTID
	.align		4
.L_39:
        /*01a4*/ 	.byte	0x04, 0x10
        /*01a6*/ 	.short	(.L_41 - .L_40)
.L_40:
        /*01a8*/ 	.word	0x00000080
        /*01ac*/ 	.word	0x00000001
        /*01b0*/ 	.word	0x00000001


	//----- nvinfo : EIATTR_CRS_STACK_SIZE
	.align		4
.L_41:
        /*01b4*/ 	.byte	0x04, 0x1e
        /*01b6*/ 	.short	(.L_43 - .L_42)
.L_42:
        /*01b8*/ 	.word	0x00000000


	//----- nvinfo : EIATTR_CBANK_PARAM_SIZE
	.align		4
.L_43:
        /*01bc*/ 	.byte	0x03, 0x19
        /*01be*/ 	.short	0x0050


	//----- nvinfo : EIATTR_PARAM_CBANK
	.align		4
        /*01c0*/ 	.byte	0x04, 0x0a
        /*01c2*/ 	.short	(.L_45 - .L_44)
	.align		4
.L_44:
        /*01c4*/ 	.word	index@(.nv.constant0.gluon_wgmma)
        /*01c8*/ 	.short	0x0210
        /*01ca*/ 	.short	0x0050


	//----- nvinfo : EIATTR_SW_WAR
	.align		4
.L_45:
        /*01cc*/ 	.byte	0x04, 0x36
        /*01ce*/ 	.short	(.L_47 - .L_46)
.L_46:
        /*01d0*/ 	.word	0x00000008
.L_47:


//--------------------- .nv.callgraph             --------------------------
	.section	.nv.callgraph,"",@"SHT_CUDA_CALLGRAPH"
	.align	4
	.sectionentsize	8
	.align		4
        /*0000*/ 	.word	0x00000000
	.align		4
        /*0004*/ 	.word	0xffffffff
	.align		4
        /*0008*/ 	.word	0x00000000
	.align		4
        /*000c*/ 	.word	0xfffffffe
	.align		4
        /*0010*/ 	.word	0x00000000
	.align		4
        /*0014*/ 	.word	0xfffffffd
	.align		4
        /*0018*/ 	.word	0x00000000
	.align		4
        /*001c*/ 	.word	0xfffffffc


//--------------------- .text.gluon_wgmma         --------------------------
	.section	.text.gluon_wgmma,"ax",@progbits
	.align	128
        .global         gluon_wgmma
        .type           gluon_wgmma,@function
        .size           gluon_wgmma,(.L_x_52 - gluon_wgmma)
        .other          gluon_wgmma,@"STO_CUDA_ENTRY STV_DEFAULT"
gluon_wgmma:
.text.gluon_wgmma:
[----:B------:R-:W-:Y:S01]  /*0000*/  LDC R1, c[0x0][0x28] ;  /* 0x00000a00ff017b82 */ /* 0x000fe20000000800 */
[----:B------:R-:W1:Y:S07]  /*0010*/  S2R R0, SR_TID.X ;  /* 0x0000000000007919 */ /* 0x000e6e0000002100 */
[----:B------:R-:W2:Y:S01]  /*0020*/  S2UR UR4, SR_CgaCtaId ;  /* 0x00000000000479c3 */ /* 0x000ea20000008800 */
[----:B------:R-:W-:Y:S01]  /*0030*/  UMOV UR20, 0x400 ;  /* 0x0000040000147882 */ /* 0x000fe20000000000 */
[----:B------:R-:W-:Y:S01]  /*0040*/  ULDC UR6, c[0x0][0xc] ;  /* 0x0000030000067ab9 */ /* 0x000fe20000000800 */
[----:B------:R-:W-:Y:S01]  /*0050*/  ULDC.64 UR32, c[0x0][0x250] ;  /* 0x0000940000207ab9 */ /* 0x000fe20000000a00 */
[----:B------:R-:W-:Y:S04]  /*0060*/  BSSY B0, `(.L_x_0) ;  /* 0x000001f000007945 */ /* 0x000fe80003800000 */
[----:B------:R-:W3:Y:S08]  /*0070*/  LDC R3, c[0x0][0x228] ;  /* 0x00008a00ff037b82 */ /* 0x000ef00000000800 */
[----:B------:R-:W4:Y:S08]  /*0080*/  LDC R10, c[0x0][0x230] ;  /* 0x00008c00ff0a7b82 */ /* 0x000f300000000800 */
[----:B------:R-:W-:Y:S01]  /*0090*/  S2UR UR23, SR_CTAID.Y ;  /* 0x00000000001779c3 */ /* 0x000fe20000002600 */
[----:B--2---:R-:W-:-:S03]  /*00a0*/  ULEA UR20, UR4, UR20, 0x18 ;  /* 0x0000001404147291 */ /* 0x004fc6000f8ec03f */
[----:B------:R-:W-:Y:S01]  /*00b0*/  ULDC UR4, c[0x0][0x10] ;  /* 0x0000040000047ab9 */ /* 0x000fe20000000800 */
[----:B-1----:R-:W-:-:S03]  /*00c0*/  LOP3.LUT R2, R0, 0x7f, RZ, 0xc0, !PT ;  /* 0x0000007f00027812 */ /* 0x002fc600078ec0ff */
[----:B------:R-:W1:Y:S01]  /*00d0*/  S2UR UR5, SR_CTAID.Z ;  /* 0x00000000000579c3 */ /* 0x000e620000002700 */
[----:B---3--:R-:W-:Y:S01]  /*00e0*/  VIADD R3, R3, 0xffffffff ;  /* 0xffffffff03037836 */ /* 0x008fe20000000000 */
[C---:B------:R-:W-:Y:S02]  /*00f0*/  ISETP.GE.U32.AND P0, PT, R2.reuse, 0x20, PT ;  /* 0x000000200200780c */ /* 0x040fe40003f06070 */
[C---:B------:R-:W-:Y:S02]  /*0100*/  ISETP.NE.U32.AND P2, PT, R2.reuse, RZ, PT ;  /* 0x000000ff0200720c */ /* 0x040fe40003f45070 */
[----:B------:R-:W-:Y:S02]  /*0110*/  LEA R11, R2, UR20, 0x2 ;  /* 0x00000014020b7c11 */ /* 0x000fe4000f8e10ff */
[----:B------:R-:W2:Y:S01]  /*0120*/  S2UR UR34, SR_CTAID.X ;  /* 0x00000000002279c3 */ /* 0x000ea20000002500 */
[----:B----4-:R-:W-:-:S06]  /*0130*/  VIADD R12, R10, 0xffffffff ;  /* 0xffffffff0a0c7836 */ /* 0x010fcc0000000000 */
[----:B------:R3:W-:Y:S01]  /*0140*/  @!P0 STS [R11], RZ ;  /* 0x000000ff0b008388 */ /* 0x0007e20000000800 */
[----:B------:R-:W-:-:S03]  /*0150*/  NOP ;  /* 0x0000000000007918 */ /* 0x000fc60000000000 */
[----:B------:R3:W-:Y:S01]  /*0160*/  @!P2 STS [UR20+0x24], R3 ;  /* 0x00002403ff00a988 */ /* 0x0007e20008000814 */
[----:B-1----:R-:W-:-:S03]  /*0170*/  UIMAD UR4, UR5, UR4, UR23 ;  /* 0x00000004050472a4 */ /* 0x002fc6000f8e0217 */
[----:B------:R3:W-:Y:S01]  /*0180*/  @!P2 STS [UR20+0x20], R12 ;  /* 0x0000200cff00a988 */ /* 0x0007e20008000814 */
[----:B--2---:R-:W-:-:S04]  /*0190*/  UIMAD UR4, UR4, UR6, UR34 ;  /* 0x00000006040472a4 */ /* 0x004fc8000f8e0222 */
[----:B------:R-:W-:-:S03]  /*01a0*/  UIMAD UR5, UR4, 0x180, URZ ;  /* 0x00000180040578a4 */ /* 0x000fc6000f8e023f */
[----:B------:R-:W-:Y:S01]  /*01b0*/  UMOV UR4, URZ ;  /* 0x0000003f00047c82 */ /* 0x000fe20008000000 */
[----:B------:R-:W-:-:S04]  /*01c0*/  UIADD3 UR28, UP0, UR5, UR32, URZ ;  /* 0x00000020051c7290 */ /* 0x000fc8000ff1e03f */
[----:B------:R-:W-:Y:S01]  /*01d0*/  ULEA.HI.X.SX32 UR29, UR5, UR33, 0x1, UP0 ;  /* 0x00000021051d7291 */ /* 0x000fe200080f0e3f */
[----:B---3--:R-:W-:Y:S11]  /*01e0*/  @P2 BRA `(.L_x_1) ;  /* 0x0000000000182947 */ /* 0x008ff60003800000 */
[----:B------:R-:W1:Y:S01]  /*01f0*/  LDS R4, [UR20+0x8] ;  /* 0x00000814ff047984 */ /* 0x000e620008000800 */
[----:B------:R-:W2:Y:S01]  /*0200*/  LDC.64 R6, c[0x0][0x210] ;  /* 0x00008400ff067b82 */ /* 0x000ea20000000a00 */
[----:B------:R-:W-:Y:S02]  /*0210*/  IMAD.MOV.U32 R5, RZ, RZ, 0x70 ;  /* 0x00000070ff057424 */ /* 0x000fe400078e00ff */
[----:B--2---:R2:W-:Y:S03]  /*0220*/  STS.64 [UR20], R6 ;  /* 0x00000006ff007988 */ /* 0x0045e60008000a14 */
[----:B-1----:R-:W-:-:S05]  /*0230*/  LOP3.LUT R4, R4, 0x10, R5, 0xd8, !PT ;  /* 0x0000001004047812 */ /* 0x002fca00078ed805 */
[----:B------:R2:W-:Y:S02]  /*0240*/  STS [UR20+0x8], R4 ;  /* 0x00000804ff007988 */ /* 0x0005e40008000814 */
.L_x_1:
[----:B------:R-:W-:Y:S05]  /*0250*/  BSYNC B0 ;  /* 0x0000000000007941 */ /* 0x000fea0003800000 */
.L_x_0:
[----:B------:R-:W-:Y:S04]  /*0260*/  BSSY B0, `(.L_x_2) ;  /* 0x000000a000007945 */ /* 0x000fe80003800000 */
[----:B------:R-:W-:Y:S05]  /*0270*/  @P2 BRA `(.L_x_3) ;  /* 0x0000000000202947 */ /* 0x000fea0003800000 */
[----:B--2---:R-:W1:Y:S01]  /*0280*/  LDS R4, [UR20+0x34] ;  /* 0x00003414ff047984 */ /* 0x004e620008000800 */
[----:B------:R-:W-:Y:S02]  /*0290*/  IMAD.MOV.U32 R5, RZ, RZ, 0x3f000000 ;  /* 0x3f000000ff057424 */ /* 0x000fe400078e00ff */
[----:B------:R-:W-:Y:S01]  /*02a0*/  @!P2 IMAD.MOV.U32 R6, RZ, RZ, 0x7f ;  /* 0x0000007fff06a424 */ /* 0x000fe200078e00ff */
[----:B------:R-:W2:Y:S02]  /*02b0*/  @!P2 LDS R7, [UR20+0x38] ;  /* 0x00003814ff07a984 */ /* 0x000ea40008000800 */
[----:B-1----:R-:W-:Y:S02]  /*02c0*/  LOP3.LUT R4, R4, 0xff000000, R5, 0xb8, !PT ;  /* 0xff00000004047812 */ /* 0x002fe400078eb805 */
[----:B--2---:R-:W-:-:S03]  /*02d0*/  @!P2 LOP3.LUT R5, R7, 0xff, R6, 0xb8, !PT ;  /* 0x000000ff0705a812 */ /* 0x004fc600078eb806 */
[----:B------:R1:W-:Y:S04]  /*02e0*/  STS [UR20+0x34], R4 ;  /* 0x00003404ff007988 */ /* 0x0003e80008000814 */
[----:B------:R1:W-:Y:S02]  /*02f0*/  @!P2 STS [UR20+0x38], R5 ;  /* 0x00003805ff00a988 */ /* 0x0003e40008000814 */
.L_x_3:
[----:B------:R-:W-:Y:S05]  /*0300*/  BSYNC B0 ;  /* 0x0000000000007941 */ /* 0x000fea0003800000 */
.L_x_2:
[----:B------:R-:W-:Y:S04]  /*0310*/  BSSY B0, `(.L_x_4) ;  /* 0x000000e000007945 */ /* 0x000fe80003800000 */
[----:B------:R-:W-:Y:S05]  /*0320*/  @P2 BRA `(.L_x_5) ;  /* 0x0000000000302947 */ /* 0x000fea0003800000 */
[----:B-1----:R-:W1:Y:S01]  /*0330*/  LDS R5, [UR20+0x34] ;  /* 0x00003414ff057984 */ /* 0x002e620008000800 */
[----:B--2---:R-:W2:Y:S03]  /*0340*/  LDC.64 R6, c[0x0][0x238] ;  /* 0x00008e00ff067b82 */ /* 0x004ea60000000a00 */
[----:B------:R-:W3:Y:S01]  /*0350*/  LDS R4, [UR20+0x1c] ;  /* 0x00001c14ff047984 */ /* 0x000ee20008000800 */
[C---:B--2---:R-:W-:Y:S01]  /*0360*/  SHF.L.U64.HI R7, R6.reuse, 0x1, R7 ;  /* 0x0000000106077819 */ /* 0x044fe20000010207 */
[----:B------:R-:W-:-:S03]  /*0370*/  IMAD.SHL.U32 R6, R6, 0x2, RZ ;  /* 0x0000000206067824 */ /* 0x000fc600078e00ff */
[--C-:B------:R-:W-:Y:S02]  /*0380*/  SHF.R.U32.HI R9, RZ, 0x4, R7.reuse ;  /* 0x00000004ff097819 */ /* 0x100fe40000011607 */
[----:B------:R-:W-:-:S05]  /*0390*/  SHF.R.U64 R6, R6, 0x4, R7 ;  /* 0x0000000406067819 */ /* 0x000fca0000001207 */
[----:B------:R4:W-:Y:S01]  /*03a0*/  STS [UR20+0xc], R6 ;  /* 0x00000c06ff007988 */ /* 0x0009e20008000814 */
[----:B-1----:R-:W-:Y:S02]  /*03b0*/  LOP3.LUT R5, R5, 0x7, RZ, 0xb8, !PT ;  /* 0x0000000705057812 */ /* 0x002fe400078eb8ff */
[----:B---3--:R-:W-:-:S03]  /*03c0*/  LOP3.LUT R4, R4, 0xf, R9, 0xb8, !PT ;  /* 0x0000000f04047812 */ /* 0x008fc600078eb809 */
[----:B------:R4:W-:Y:S04]  /*03d0*/  STS [UR20+0x34], R5 ;  /* 0x00003405ff007988 */ /* 0x0009e80008000814 */
[----:B------:R4:W-:Y:S02]  /*03e0*/  STS [UR20+0x1c], R4 ;  /* 0x00001c04ff007988 */ /* 0x0009e40008000814 */
.L_x_5:
[----:B------:R-:W-:Y:S05]  /*03f0*/  BSYNC B0 ;  /* 0x0000000000007941 */ /* 0x000fea0003800000 */
.L_x_4:
[----:B------:R-:W-:Y:S04]  /*0400*/  BSSY B1, `(.L_x_6) ;  /* 0x000001a000017945 */ /* 0x000fe80003800000 */
[----:B------:R-:W-:Y:S04]  /*0410*/  BSSY B0, `(.L_x_7) ;  /* 0x0000015000007945 */ /* 0x000fe80003800000 */
[----:B------:R-:W-:Y:S05]  /*0420*/  @P2 BRA `(.L_x_8) ;  /* 0x0000000000202947 */ /* 0x000fea0003800000 */
[----:B-12-4-:R-:W1:Y:S02]  /*0430*/  LDS R4, [UR20+0x34] ;  /* 0x00003414ff047984 */ /* 0x016e640008000800 */
[----:B-1----:R-:W-:-:S05]  /*0440*/  LOP3.LUT R4, R4, 0x38, RZ, 0xb8, !PT ;  /* 0x0000003804047812 */ /* 0x002fca00078eb8ff */
[----:B------:R1:W-:Y:S01]  /*0450*/  STS [UR20+0x34], R4 ;  /* 0x00003404ff007988 */ /* 0x0003e20008000814 */
[----:B------:R-:W-:Y:S05]  /*0460*/  @P2 BRA `(.L_x_9) ;  /* 0x0000000000202947 */ /* 0x000fea0003800000 */
[----:B-1----:R-:W1:Y:S01]  /*0470*/  LDS R4, [UR20+0x8] ;  /* 0x00000814ff047984 */ /* 0x002e620008000800 */
[----:B------:R-:W-:-:S05]  /*0480*/  IMAD.MOV.U32 R5, RZ, RZ, 0x780 ;  /* 0x00000780ff057424 */ /* 0x000fca00078e00ff */
[----:B-1----:R-:W-:-:S05]  /*0490*/  LOP3.LUT R4, R4, 0x300, R5, 0xd8, !PT ;  /* 0x0000030004047812 */ /* 0x002fca00078ed805 */
[----:B------:R3:W-:Y:S02]  /*04a0*/  STS [UR20+0x8], R4 ;  /* 0x00000804ff007988 */ /* 0x0007e40008000814 */
.L_x_8:
[----:B------:R-:W-:Y:S05]  /*04b0*/  @P2 BRA `(.L_x_10) ;  /* 0x0000000000282947 */ /* 0x000fea0003800000 */
[----:B-1234-:R-:W1:Y:S02]  /*04c0*/  LDS R4, [UR20+0x8] ;  /* 0x00000814ff047984 */ /* 0x01ee640008000800 */
[----:B-1----:R-:W-:-:S05]  /*04d0*/  LOP3.LUT R4, R4, 0x1800, RZ, 0xb8, !PT ;  /* 0x0000180004047812 */ /* 0x002fca00078eb8ff */
[----:B------:R2:W-:Y:S02]  /*04e0*/  STS [UR20+0x8], R4 ;  /* 0x00000804ff007988 */ /* 0x0005e40008000814 */
.L_x_9:
[----:B------:R-:W-:Y:S05]  /*04f0*/  @P2 BREAK B0 ;  /* 0x0000000000002942 */ /* 0x000fea0003800000 */
[----:B------:R-:W-:Y:S05]  /*0500*/  @P2 BRA `(.L_x_11) ;  /* 0x0000000000242947 */ /* 0x000fea0003800000 */
[----:B------:R-:W3:Y:S01]  /*0510*/  LDS R5, [UR20+0x8] ;  /* 0x00000814ff057984 */ /* 0x000ee20008000800 */
[----:B-12---:R-:W-:-:S05]  /*0520*/  IMAD.MOV.U32 R4, RZ, RZ, 0x6000 ;  /* 0x00006000ff047424 */ /* 0x006fca00078e00ff */
[----:B---3--:R-:W-:-:S04]  /*0530*/  LOP3.LUT R4, R5, 0x6000, R4, 0xd8, !PT ;  /* 0x0000600005047812 */ /* 0x008fc800078ed804 */
[----:B------:R-:W-:-:S05]  /*0540*/  LOP3.LUT R4, R4, 0x400000, RZ, 0xb8, !PT ;  /* 0x0040000004047812 */ /* 0x000fca00078eb8ff */
[----:B------:R5:W-:Y:S02]  /*0550*/  STS [UR20+0x8], R4 ;  /* 0x00000804ff007988 */ /* 0x000be40008000814 */
.L_x_10:
[----:B------:R-:W-:Y:S05]  /*0560*/  BSYNC B0 ;  /* 0x0000000000007941 */ /* 0x000fea0003800000 */
.L_x_7:
[----:B-12345:R-:W1:Y:S02]  /*0570*/  @!P2 LDS R4, [UR20+0x8] ;  /* 0x00000814ff04a984 */ /* 0x03ee640008000800 */
[----:B-1----:R-:W-:-:S05]  /*0580*/  @!P2 LOP3.LUT R4, R4, 0x8000, RZ, 0xb8, !PT ;  /* 0x000080000404a812 */ /* 0x002fca00078eb8ff */
[----:B------:R3:W-:Y:S02]  /*0590*/  @!P2 STS [UR20+0x8], R4 ;  /* 0x00000804ff00a988 */ /* 0x0007e40008000814 */
.L_x_11:
[----:B------:R-:W-:Y:S05]  /*05a0*/  BSYNC B1 ;  /* 0x0000000000017941 */ /* 0x000fea0003800000 */
.L_x_6:
[----:B------:R-:W-:Y:S05]  /*05b0*/  WARPSYNC.ALL ;  /* 0x0000000000007948 */ /* 0x000fea0003800000 */
[----:B------:R-:W4:Y:S02]  /*05c0*/  LDC R6, c[0x0][0x22c] ;  /* 0x00008b00ff067b82 */ /* 0x000f240000000800 */
[----:B----4-:R-:W-:Y:S01]  /*05d0*/  VIADD R6, R6, 0xffffffff ;  /* 0xffffffff06067836 */ /* 0x010fe20000000000 */
[----:B------:R-:W-:Y:S06]  /*05e0*/  @P0 BRA `(.L_x_12) ;  /* 0x0000000000280947 */ /* 0x000fec0003800000 */
[----:B-123--:R-:W1:Y:S01]  /*05f0*/  S2R R4, SR_LANEID ;  /* 0x0000000000047919 */ /* 0x00ee620000000000 */
[----:B------:R-:W-:Y:S05]  /*0600*/  WARPSYNC.ALL ;  /* 0x0000000000007948 */ /* 0x000fea0003800000 */
[----:B-1----:R-:W-:-:S05]  /*0610*/  IMAD.SHL.U32 R7, R4, 0x4, RZ ;  /* 0x0000000404077824 */ /* 0x002fca00078e00ff */
[----:B------:R-:W1:Y:S01]  /*0620*/  LDS R9, [R7+UR20] ;  /* 0x0000001407097984 */ /* 0x000e620008000800 */
[----:B------:R-:W-:-:S05]  /*0630*/  IADD3 R4, P1, R7, UR28, RZ ;  /* 0x0000001c07047c10 */ /* 0x000fca000ff3e0ff */
[----:B------:R-:W-:-:S05]  /*0640*/  IMAD.X R5, RZ, RZ, UR29, P1 ;  /* 0x0000001dff057e24 */ /* 0x000fca00088e06ff */
[----:B-1----:R4:W5:Y:S01]  /*0650*/  ATOMG.E.EXCH.STRONG.GPU PT, RZ, [R4], R9 ;  /* 0x0000000904ff73a8 */ /* 0x00296200041ee100 */
[----:B------:R-:W-:-:S04]  /*0660*/  DEPBAR {5,4,3,2,1,0} ;  /* 0x0000003f0000791a */ /* 0x000fc80000000000 */
[----:B------:R4:W-:Y:S01]  /*0670*/  UTMACCTL.IV [UR28] ;  /* 0x000000001c0079b9 */ /* 0x0009e20008000000 */
[----:B------:R-:W-:Y:S01]  /*0680*/  NOP ;  /* 0x0000000000007918 */ /* 0x000fe20000000000 */
.L_x_12:
[----:B------:R-:W-:Y:S05]  /*0690*/  @P0 BRA `(.L_x_13) ;  /* 0x00000000000c0947 */ /* 0x000fea0003800000 */
[----:B------:R0:W-:Y:S01]  /*06a0*/  UTMACMDFLUSH ;  /* 0x00000000000079b7 */ /* 0x0001e20000000000 */
[----:B------:R-:W-:Y:S05]  /*06b0*/  @P0 BRA `(.L_x_13) ;  /* 0x0000000000040947 */ /* 0x000fea0003800000 */
[----:B------:R-:W-:-:S04]  /*06c0*/  DEPBAR.LE SB0, 0x0 ;  /* 0x000080000000791a */ /* 0x000fc80000000000 */
.L_x_13:
[----:B------:R-:W-:Y:S05]  /*06d0*/  WARPSYNC.ALL ;  /* 0x0000000000007948 */ /* 0x000fea0003800000 */
[----:B-----5:R-:W-:Y:S06]  /*06e0*/  BAR.SYNC.DEFER_BLOCKING 0x0 ;  /* 0x0000000000007b1d */ /* 0x020fec0000010000 */
[----:B------:R-:W-:Y:S02]  /*06f0*/  BSSY B1, `(.L_x_14) ;  /* 0x000000b000017945 */ /* 0x000fe40003800000 */
[----:B------:R-:W-:Y:S06]  /*0700*/  BAR.SYNC.DEFER_BLOCKING 0x0 ;  /* 0x0000000000007b1d */ /* 0x000fec0000010000 */
[----:B------:R5:W-:Y:S01]  /*0710*/  @!P0 STS [R11], RZ ;  /* 0x000000ff0b008388 */ /* 0x000be20000000800 */
[----:B------:R-:W-:Y:S01]  /*0720*/  NOP ;  /* 0x0000000000007918 */ /* 0x000fe20000000000 */
[----:B------:R-:W-:Y:S05]  /*0730*/  @P2 BRA `(.L_x_15) ;  /* 0x0000000000182947 */ /* 0x000fea0003800000 */
[----:B-1234-:R-:W1:Y:S01]  /*0740*/  LDS R4, [UR20+0x8] ;  /* 0x00000814ff047984 */ /* 0x01ee620008000800 */
[----:B------:R-:W2:Y:S01]  /*0750*/  LDC.64 R8, c[0x0][0x218] ;  /* 0x00008600ff087b82 */ /* 0x000ea20000000a00 */
[----:B------:R-:W-:Y:S02]  /*0760*/  IMAD.MOV.U32 R5, RZ, RZ, 0x70 ;  /* 0x00000070ff057424 */ /* 0x000fe400078e00ff */
[----:B--2---:R2:W-:Y:S03]  /*0770*/  STS.64 [UR20], R8 ;  /* 0x00000008ff007988 */ /* 0x0045e60008000a14 */
[----:B-1----:R-:W-:-:S05]  /*0780*/  LOP3.LUT R4, R4, 0x10, R5, 0xd8, !PT ;  /* 0x0000001004047812 */ /* 0x002fca00078ed805 */
[----:B------:R2:W-:Y:S02]  /*0790*/  STS [UR20+0x8], R4 ;  /* 0x00000804ff007988 */ /* 0x0005e40008000814 */
.L_x_15:
[----:B----4-:R-:W-:Y:S05]  /*07a0*/  BSYNC B1 ;  /* 0x0000000000017941 */ /* 0x010fea0003800000 */
.L_x_14:
[----:B------:R-:W-:Y:S04]  /*07b0*/  BSSY B1, `(.L_x_16) ;  /* 0x000000a000017945 */ /* 0x000fe80003800000 */
[----:B------:R-:W-:Y:S05]  /*07c0*/  @P2 BRA `(.L_x_17) ;  /* 0x0000000000202947 */ /* 0x000fea0003800000 */
[----:B-123--:R-:W1:Y:S01]  /*07d0*/  LDS R4, [UR20+0x34] ;  /* 0x00003414ff047984 */ /* 0x00ee620008000800 */
[----:B------:R-:W-:Y:S02]  /*07e0*/  IMAD.MOV.U32 R7, RZ, RZ, 0x3f000000 ;  /* 0x3f000000ff077424 */ /* 0x000fe400078e00ff */
[----:B------:R-:W-:Y:S01]  /*07f0*/  @!P2 IMAD.MOV.U32 R5, RZ, RZ, 0x3f ;  /* 0x0000003fff05a424 */ /* 0x000fe200078e00ff */
[----:B------:R-:W2:Y:S02]  /*0800*/  @!P2 LDS R8, [UR20+0x38] ;  /* 0x00003814ff08a984 */ /* 0x000ea40008000800 */
[----:B-1----:R-:W-:Y:S02]  /*0810*/  LOP3.LUT R4, R4, 0xff000000, R7, 0xb8, !PT ;  /* 0xff00000004047812 */ /* 0x002fe400078eb807 */
[----:B--2---:R-:W-:-:S03]  /*0820*/  @!P2 LOP3.LUT R5, R8, 0xff, R5, 0xb8, !PT ;  /* 0x000000ff0805a812 */ /* 0x004fc600078eb805 */
[----:B------:R4:W-:Y:S04]  /*0830*/  STS [UR20+0x34], R4 ;  /* 0x00003404ff007988 */ /* 0x0009e80008000814 */
[----:B------:R4:W-:Y:S02]  /*0840*/  @!P2 STS [UR20+0x38], R5 ;  /* 0x00003805ff00a988 */ /* 0x0009e40008000814 */
.L_x_17:
[----:B------:R-:W-:Y:S05]  /*0850*/  BSYNC B1 ;  /* 0x0000000000017941 */ /* 0x000fea0003800000 */
.L_x_16:
[----:B------:R-:W-:Y:S04]  /*0860*/  BSSY B1, `(.L_x_18) ;  /* 0x0000004000017945 */ /* 0x000fe80003800000 */
[----:B------:R-:W-:Y:S05]  /*0870*/  @P2 BRA `(.L_x_19) ;  /* 0x0000000000082947 */ /* 0x000fea0003800000 */
[----:B------:R1:W-:Y:S04]  /*0880*/  STS [UR20+0x24], R12 ;  /* 0x0000240cff007988 */ /* 0x0003e80008000814 */
[----:B------:R1:W-:Y:S02]  /*0890*/  STS [UR20+0x20], R6 ;  /* 0x00002006ff007988 */ /* 0x0003e40008000814 */
.L_x_19:
[----:B------:R-:W-:Y:S05]  /*08a0*/  BSYNC B1 ;  /* 0x0000000000017941 */ /* 0x000fea0003800000 */
.L_x_18:
[----:B------:R-:W-:Y:S04]  /*08b0*/  BSSY B1, `(.L_x_20) ;  /* 0x000000e000017945 */ /* 0x000fe80003800000 */
[----:B------:R-:W-:Y:S05]  /*08c0*/  @P2 BRA `(.L_x_21) ;  /* 0x0000000000302947 */ /* 0x000fea0003800000 */
[----:B----4-:R-:W4:Y:S01]  /*08d0*/  LDS R5, [UR20+0x34] ;  /* 0x00003414ff057984 */ /* 0x010f220008000800 */
[----:B-1----:R-:W1:Y:S03]  /*08e0*/  LDC.64 R12, c[0x0][0x240] ;  /* 0x00009000ff0c7b82 */ /* 0x002e660000000a00 */
[----:B--23--:R-:W2:Y:S01]  /*08f0*/  LDS R4, [UR20+0x1c] ;  /* 0x00001c14ff047984 */ /* 0x00cea20008000800 */
[C---:B-1----:R-:W-:Y:S01]  /*0900*/  SHF.L.U64.HI R8, R12.reuse, 0x1, R13 ;  /* 0x000000010c087819 */ /* 0x042fe2000001020d */
[----:B------:R-:W-:-:S03]  /*0910*/  IMAD.SHL.U32 R7, R12, 0x2, RZ ;  /* 0x000000020c077824 */ /* 0x000fc600078e00ff */
[--C-:B------:R-:W-:Y:S02]  /*0920*/  SHF.R.U32.HI R9, RZ, 0x4, R8.reuse ;  /* 0x00000004ff097819 */ /* 0x100fe40000011608 */
[----:B------:R-:W-:-:S05]  /*0930*/  SHF.R.U64 R7, R7, 0x4, R8 ;  /* 0x0000000407077819 */ /* 0x000fca0000001208 */
[----:B------:R1:W-:Y:S01]  /*0940*/  STS [UR20+0xc], R7 ;  /* 0x00000c07ff007988 */ /* 0x0003e20008000814 */
[----:B----4-:R-:W-:Y:S02]  /*0950*/  LOP3.LUT R5, R5, 0x7, RZ, 0xb8, !PT ;  /* 0x0000000705057812 */ /* 0x010fe400078eb8ff */
[----:B--2---:R-:W-:-:S03]  /*0960*/  LOP3.LUT R4, R4, 0xf, R9, 0xb8, !PT ;  /* 0x0000000f04047812 */ /* 0x004fc600078eb809 */
[----:B------:R1:W-:Y:S04]  /*0970*/  STS [UR20+0x34], R5 ;  /* 0x00003405ff007988 */ /* 0x0003e80008000814 */
[----:B------:R1:W-:Y:S02]  /*0980*/  STS [UR20+0x1c], R4 ;  /* 0x00001c04ff007988 */ /* 0x0003e40008000814 */
.L_x_21:
[----:B------:R-:W-:Y:S05]  /*0990*/  BSYNC B1 ;  /* 0x0000000000017941 */ /* 0x000fea0003800000 */
.L_x_20:
[----:B------:R-:W-:Y:S04]  /*09a0*/  BSSY B2, `(.L_x_22) ;  /* 0x000001a000027945 */ /* 0x000fe80003800000 */
[----:B------:R-:W-:Y:S04]  /*09b0*/  BSSY B1, `(.L_x_23) ;  /* 0x0000015000017945 */ /* 0x000fe80003800000 */
[----:B------:R-:W-:Y:S05]  /*09c0*/  @P2 BRA `(.L_x_24) ;  /* 0x0000000000202947 */ /* 0x000fea0003800000 */
[----:B-1234-:R-:W1:Y:S02]  /*09d0*/  LDS R4, [UR20+0x34] ;  /* 0x00003414ff047984 */ /* 0x01ee640008000800 */
[----:B-1----:R-:W-:-:S05]  /*09e0*/  LOP3.LUT R4, R4, 0x38, RZ, 0xb8, !PT ;  /* 0x0000003804047812 */ /* 0x002fca00078eb8ff */
[----:B------:R1:W-:Y:S01]  /*09f0*/  STS [UR20+0x34], R4 ;  /* 0x00003404ff007988 */ /* 0x0003e20008000814 */
[----:B------:R-:W-:Y:S05]  /*0a00*/  @P2 BRA `(.L_x_25) ;  /* 0x0000000000202947 */ /* 0x000fea0003800000 */
[----:B-1----:R-:W1:Y:S01]  /*0a10*/  LDS R4, [UR20+0x8] ;  /* 0x00000814ff047984 */ /* 0x002e620008000800 */
[----:B------:R-:W-:-:S05]  /*0a20*/  IMAD.MOV.U32 R5, RZ, RZ, 0x780 ;  /* 0x00000780ff057424 */ /* 0x000fca00078e00ff */
[----:B-1----:R-:W-:-:S05]  /*0a30*/  LOP3.LUT R4, R4, 0x300, R5, 0xd8, !PT ;  /* 0x0000030004047812 */ /* 0x002fca00078ed805 */
[----:B------:R1:W-:Y:S02]  /*0a40*/  STS [UR20+0x8], R4 ;  /* 0x00000804ff007988 */ /* 0x0003e40008000814 */
.L_x_24:
[----:B------:R-:W-:Y:S05]  /*0a50*/  @P2 BRA `(.L_x_26) ;  /* 0x0000000000282947 */ /* 0x000fea0003800000 */
[----:B-1234-:R-:W1:Y:S02]  /*0a60*/  LDS R4, [UR20+0x8] ;  /* 0x00000814ff047984 */ /* 0x01ee640008000800 */
[----:B-1----:R-:W-:-:S05]  /*0a70*/  LOP3.LUT R4, R4, 0x1800, RZ, 0xb8, !PT ;  /* 0x0000180004047812 */ /* 0x002fca00078eb8ff */
[----:B------:R2:W-:Y:S02]  /*0a80*/  STS [UR20+0x8], R4 ;  /* 0x00000804ff007988 */ /* 0x0005e40008000814 */
.L_x_25:
[----:B------:R-:W-:Y:S05]  /*0a90*/  @P2 BREAK B1 ;  /* 0x0000000000012942 */ /* 0x000fea0003800000 */
[----:B------:R-:W-:Y:S05]  /*0aa0*/  @P2 BRA `(.L_x_27) ;  /* 0x0000000000242947 */ /* 0x000fea0003800000 */
[----:B-12---:R-:W1:Y:S01]  /*0ab0*/  LDS R4, [UR20+0x8] ;  /* 0x00000814ff047984 */ /* 0x006e620008000800 */
[----:B------:R-:W-:-:S05]  /*0ac0*/  IMAD.MOV.U32 R5, RZ, RZ, 0x6000 ;  /* 0x00006000ff057424 */ /* 0x000fca00078e00ff */
[----:B-1----:R-:W-:-:S04]  /*0ad0*/  LOP3.LUT R4, R4, 0x6000, R5, 0xd8, !PT ;  /* 0x0000600004047812 */ /* 0x002fc800078ed805 */
[----:B------:R-:W-:-:S05]  /*0ae0*/  LOP3.LUT R4, R4, 0x400000, RZ, 0xb8, !PT ;  /* 0x0040000004047812 */ /* 0x000fca00078eb8ff */
[----:B------:R1:W-:Y:S02]  /*0af0*/  STS [UR20+0x8], R4 ;  /* 0x00000804ff007988 */ /* 0x0003e40008000814 */
.L_x_26:
[----:B------:R-:W-:Y:S05]  /*0b00*/  BSYNC B1 ;  /* 0x0000000000017941 */ /* 0x000fea0003800000 */
.L_x_23:
[----:B-1234-:R-:W1:Y:S02]  /*0b10*/  @!P2 LDS R4, [UR20+0x8] ;  /* 0x00000814ff04a984 */ /* 0x01ee640008000800 */
[----:B-1----:R-:W-:-:S05]  /*0b20*/  @!P2 LOP3.LUT R4, R4, 0x8000, RZ, 0xb8, !PT ;  /* 0x000080000404a812 */ /* 0x002fca00078eb8ff */
[----:B------:R3:W-:Y:S02]  /*0b30*/  @!P2 STS [UR20+0x8], R4 ;  /* 0x00000804ff00a988 */ /* 0x0007e40008000814 */
.L_x_27:
[----:B------:R-:W-:Y:S05]  /*0b40*/  BSYNC B2 ;  /* 0x0000000000027941 */ /* 0x000fea0003800000 */
.L_x_22:
[----:B------:R-:W-:Y:S05]  /*0b50*/  WARPSYNC.ALL ;  /* 0x0000000000007948 */ /* 0x000fea0003800000 */
[----:B------:R-:W-:-:S04]  /*0b60*/  UIADD3 UR31, UR5, 0x80, URZ ;  /* 0x00000080051f7890 */ /* 0x000fc8000fffe03f */
[----:B------:R-:W-:-:S04]  /*0b70*/  UIADD3 UR30, UP0, UR31, UR32, URZ ;  /* 0x000000201f1e7290 */ /* 0x000fc8000ff1e03f */
[----:B------:R-:W-:Y:S01]  /*0b80*/  ULEA.HI.X.SX32 UR31, UR31, UR33, 0x1, UP0 ;  /* 0x000000211f1f7291 */ /* 0x000fe200080f0e3f */
[----:B------:R-:W-:Y:S11]  /*0b90*/  @P0 BRA `(.L_x_28) ;  /* 0x0000000000280947 */ /* 0x000ff60003800000 */
[----:B-123--:R-:W1:Y:S01]  /*0ba0*/  S2R R4, SR_LANEID ;  /* 0x0000000000047919 */ /* 0x00ee620000000000 */
[----:B------:R-:W-:Y:S05]  /*0bb0*/  WARPSYNC.ALL ;  /* 0x0000000000007948 */ /* 0x000fea0003800000 */
[----:B-1----:R-:W-:-:S05]  /*0bc0*/  IMAD.SHL.U32 R8, R4, 0x4, RZ ;  /* 0x0000000404087824 */ /* 0x002fca00078e00ff */
[----:B------:R-:W1:Y:S01]  /*0bd0*/  LDS R7, [R8+UR20] ;  /* 0x0000001408077984 */ /* 0x000e620008000800 */
[----:B------:R-:W-:-:S05]  /*0be0*/  IADD3 R4, P1, R8, UR30, RZ ;  /* 0x0000001e08047c10 */ /* 0x000fca000ff3e0ff */
[----:B------:R-:W-:-:S05]  /*0bf0*/  IMAD.X R5, RZ, RZ, UR31, P1 ;  /* 0x0000001fff057e24 */ /* 0x000fca00088e06ff */
[----:B-1----:R4:W2:Y:S01]  /*0c00*/  ATOMG.E.EXCH.STRONG.GPU PT, RZ, [R4], R7 ;  /* 0x0000000704ff73a8 */ /* 0x0028a200041ee100 */
[----:B------:R-:W-:-:S04]  /*0c10*/  DEPBAR {5,4,3,2,1,0} ;  /* 0x0000003f0000791a */ /* 0x000fc80000000000 */
[----:B------:R4:W-:Y:S01]  /*0c20*/  UTMACCTL.IV [UR30] ;  /* 0x000000001e0079b9 */ /* 0x0009e20008000000 */
[----:B------:R-:W-:Y:S01]  /*0c30*/  NOP ;  /* 0x0000000000007918 */ /* 0x000fe20000000000 */
.L_x_28:
[----:B------:R-:W-:Y:S05]  /*0c40*/  @P0 BRA `(.L_x_29) ;  /* 0x00000000000c0947 */ /* 0x000fea0003800000 */
[----:B------:R0:W-:Y:S01]  /*0c50*/  UTMACMDFLUSH ;  /* 0x00000000000079b7 */ /* 0x0001e20000000000 */
[----:B------:R-:W-:Y:S05]  /*0c60*/  @P0 BRA `(.L_x_29) ;  /* 0x0000000000040947 */ /* 0x000fea0003800000 */
[----:B------:R-:W-:-:S04]  /*0c70*/  DEPBAR.LE SB0, 0x0 ;  /* 0x000080000000791a */ /* 0x000fc80000000000 */
.L_x_29:
[----:B------:R-:W-:Y:S05]  /*0c80*/  WARPSYNC.ALL ;  /* 0x0000000000007948 */ /* 0x000fea0003800000 */
[----:B--2---:R-:W-:Y:S06]  /*0c90*/  BAR.SYNC.DEFER_BLOCKING 0x0 ;  /* 0x0000000000007b1d */ /* 0x004fec0000010000 */
[----:B------:R-:W-:Y:S02]  /*0ca0*/  BSSY B2, `(.L_x_30) ;  /* 0x000000b000027945 */ /* 0x000fe40003800000 */
[----:B------:R-:W-:Y:S06]  /*0cb0*/  BAR.SYNC.DEFER_BLOCKING 0x0 ;  /* 0x0000000000007b1d */ /* 0x000fec0000010000 */
[----:B------:R2:W-:Y:S01]  /*0cc0*/  @!P0 STS [R11], RZ ;  /* 0x000000ff0b008388 */ /* 0x0005e20000000800 */
[----:B------:R-:W-:Y:S01]  /*0cd0*/  NOP ;  /* 0x0000000000007918 */ /* 0x000fe20000000000 */
[----:B------:R-:W-:Y:S05]  /*0ce0*/  @P2 BRA `(.L_x_31) ;  /* 0x0000000000182947 */ /* 0x000fea0003800000 */
[----:B-1-34-:R-:W1:Y:S01]  /*0cf0*/  LDS R4, [UR20+0x8] ;  /* 0x00000814ff047984 */ /* 0x01ae620008000800 */
[----:B------:R-:W3:Y:S01]  /*0d00*/  LDC.64 R8, c[0x0][0x220] ;  /* 0x00008800ff087b82 */ /* 0x000ee20000000a00 */
[----:B------:R-:W-:Y:S02]  /*0d10*/  IMAD.MOV.U32 R5, RZ, RZ, 0x70 ;  /* 0x00000070ff057424 */ /* 0x000fe400078e00ff */
[----:B---3--:R3:W-:Y:S03]  /*0d20*/  STS.64 [UR20], R8 ;  /* 0x00000008ff007988 */ /* 0x0087e60008000a14 */
[----:B-1----:R-:W-:-:S05]  /*0d30*/  LOP3.LUT R4, R4, 0x10, R5, 0xd8, !PT ;  /* 0x0000001004047812 */ /* 0x002fca00078ed805 */
[----:B------:R3:W-:Y:S02]  /*0d40*/  STS [UR20+0x8], R4 ;  /* 0x00000804ff007988 */ /* 0x0007e40008000814 */
.L_x_31:
[----:B----4-:R-:W-:Y:S05]  /*0d50*/  BSYNC B2 ;  /* 0x0000000000027941 */ /* 0x010fea0003800000 */
.L_x_30:
[----:B------:R-:W-:Y:S04]  /*0d60*/  BSSY B3, `(.L_x_32) ;  /* 0x0000011000037945 */ /* 0x000fe80003800000 */
[----:B------:R-:W-:Y:S04]  /*0d70*/  BSSY B2, `(.L_x_33) ;  /* 0x000000e000027945 */ /* 0x000fe80003800000 */
[----:B------:R-:W-:Y:S05]  /*0d80*/  @P2 BRA `(.L_x_34) ;  /* 0x0000000000242947 */ /* 0x000fea0003800000 */
[----:B-1-3--:R-:W1:Y:S01]  /*0d90*/  LDS R4, [UR20+0x34] ;  /* 0x00003414ff047984 */ /* 0x00ae620008000800 */
[----:B------:R-:W-:-:S05]  /*0da0*/  IMAD.MOV.U32 R5, RZ, RZ, 0x3f000000 ;  /* 0x3f000000ff057424 */ /* 0x000fca00078e00ff */
[----:B-1----:R-:W-:-:S05]  /*0db0*/  LOP3.LUT R4, R4, 0xff000000, R5, 0xb8, !PT ;  /* 0xff00000004047812 */ /* 0x002fca00078eb805 */
[----:B------:R1:W-:Y:S01]  /*0dc0*/  STS [UR20+0x34], R4 ;  /* 0x00003404ff007988 */ /* 0x0003e20008000814 */
[----:B------:R-:W-:Y:S05]  /*0dd0*/  @P2 BRA `(.L_x_35) ;  /* 0x00000000001c2947 */ /* 0x000fea0003800000 */
[----:B-1----:R-:W1:Y:S01]  /*0de0*/  LDS R4, [UR20+0x38] ;  /* 0x00003814ff047984 */ /* 0x002e620008000800 */
[----:B------:R-:W-:-:S05]  /*0df0*/  IMAD.MOV.U32 R5, RZ, RZ, 0x7f ;  /* 0x0000007fff057424 */ /* 0x000fca00078e00ff */
[----:B-1----:R-:W-:-:S05]  /*0e00*/  LOP3.LUT R4, R4, 0xff, R5, 0xb8, !PT ;  /* 0x000000ff04047812 */ /* 0x002fca00078eb805 */
[----:B------:R4:W-:Y:S02]  /*0e10*/  STS [UR20+0x38], R4 ;  /* 0x00003804ff007988 */ /* 0x0009e40008000814 */
.L_x_34:
[----:B------:R-:W-:Y:S05]  /*0e20*/  @P2 BREAK B2 ;  /* 0x0000000000022942 */ /* 0x000fea0003800000 */
[----:B------:R-:W-:Y:S05]  /*0e30*/  @P2 BRA `(.L_x_36) ;  /* 0x00000000000c2947 */ /* 0x000fea0003800000 */
[----:B------:R1:W-:Y:S02]  /*0e40*/  STS [UR20+0x20], R6 ;  /* 0x00002006ff007988 */ /* 0x0003e40008000814 */
.L_x_35:
[----:B------:R-:W-:Y:S05]  /*0e50*/  BSYNC B2 ;  /* 0x0000000000027941 */ /* 0x000fea0003800000 */
.L_x_33:
[----:B------:R1:W-:Y:S02]  /*0e60*/  @!P2 STS [UR20+0x24], R3 ;  /* 0x00002403ff00a988 */ /* 0x0003e40008000814 */
.L_x_36:
[----:B------:R-:W-:Y:S05]  /*0e70*/  BSYNC B3 ;  /* 0x0000000000037941 */ /* 0x000fea0003800000 */
.L_x_32:
[----:B------:R-:W-:Y:S05]  /*0e80*/  WARPSYNC.ALL ;  /* 0x0000000000007948 */ /* 0x000fea0003800000 */
[----:B------:R-:W-:Y:S04]  /*0e90*/  BSSY B3, `(.L_x_37) ;  /* 0x000000e000037945 */ /* 0x000fe80003800000 */
[----:B------:R-:W-:Y:S05]  /*0ea0*/  @P2 BRA `(.L_x_38) ;  /* 0x0000000000302947 */ /* 0x000fea0003800000 */
[----:B-1-34-:R-:W1:Y:S01]  /*0eb0*/  LDS R4, [UR20+0x34] ;  /* 0x00003414ff047984 */ /* 0x01ae620008000800 */
[----:B------:R-:W3:Y:S03]  /*0ec0*/  LDC.64 R8, c[0x0][0x248] ;  /* 0x00009200ff087b82 */ /* 0x000ee60000000a00 */
[----:B------:R-:W4:Y:S01]  /*0ed0*/  LDS R3, [UR20+0x1c] ;  /* 0x00001c14ff037984 */ /* 0x000f220008000800 */
[C---:B---3--:R-:W-:Y:S01]  /*0ee0*/  SHF.L.U64.HI R6, R8.reuse, 0x1, R9 ;  /* 0x0000000108067819 */ /* 0x048fe20000010209 */
[----:B------:R-:W-:-:S03]  /*0ef0*/  IMAD.SHL.U32 R5, R8, 0x2, RZ ;  /* 0x0000000208057824 */ /* 0x000fc600078e00ff */
[--C-:B------:R-:W-:Y:S02]  /*0f00*/  SHF.R.U32.HI R8, RZ, 0x4, R6.reuse ;  /* 0x00000004ff087819 */ /* 0x100fe40000011606 */
[----:B------:R-:W-:-:S05]  /*0f10*/  SHF.R.U64 R5, R5, 0x4, R6 ;  /* 0x0000000405057819 */ /* 0x000fca0000001206 */
[----:B------:R3:W-:Y:S01]  /*0f20*/  STS [UR20+0xc], R5 ;  /* 0x00000c05ff007988 */ /* 0x0007e20008000814 */
[----:B-1----:R-:W-:Y:S02]  /*0f30*/  LOP3.LUT R4, R4, 0x7, RZ, 0xb8, !PT ;  /* 0x0000000704047812 */ /* 0x002fe400078eb8ff */
[----:B----4-:R-:W-:-:S03]  /*0f40*/  LOP3.LUT R3, R3, 0xf, R8, 0xb8, !PT ;  /* 0x0000000f03037812 */ /* 0x010fc600078eb808 */
[----:B------:R3:W-:Y:S04]  /*0f50*/  STS [UR20+0x34], R4 ;  /* 0x00003404ff007988 */ /* 0x0007e80008000814 */
[----:B------:R3:W-:Y:S02]  /*0f60*/  STS [UR20+0x1c], R3 ;  /* 0x00001c03ff007988 */ /* 0x0007e40008000814 */
.L_x_38:
[----:B------:R-:W-:Y:S05]  /*0f70*/  BSYNC B3 ;  /* 0x0000000000037941 */ /* 0x000fea0003800000 */
.L_x_37:
[----:B------:R-:W-:Y:S04]  /*0f80*/  BSSY B3, `(.L_x_39) ;  /* 0x000001a000037945 */ /* 0x000fe80003800000 */
[----:B------:R-:W-:Y:S04]  /*0f90*/  BSSY B4, `(.L_x_40) ;  /* 0x0000015000047945 */ /* 0x000fe80003800000 */
[----:B------:R-:W-:Y:S05]  /*0fa0*/  @P2 BRA `(.L_x_41) ;  /* 0x0000000000202947 */ /* 0x000fea0003800000 */
[----:B-1-3--:R-:W1:Y:S02]  /*0fb0*/  LDS R3, [UR20+0x34] ;  /* 0x00003414ff037984 */ /* 0x00ae640008000800 */
[----:B-1----:R-:W-:-:S05]  /*0fc0*/  LOP3.LUT R3, R3, 0x38, RZ, 0xb8, !PT ;  /* 0x0000003803037812 */ /* 0x002fca00078eb8ff */
[----:B------:R1:W-:Y:S01]  /*0fd0*/  STS [UR20+0x34], R3 ;  /* 0x00003403ff007988 */ /* 0x0003e20008000814 */
[----:B------:R-:W-:Y:S05]  /*0fe0*/  @P2 BRA `(.L_x_42) ;  /* 0x0000000000202947 */ /* 0x000fea0003800000 */
[----:B-1----:R-:W1:Y:S01]  /*0ff0*/  LDS R3, [UR20+0x8] ;  /* 0x00000814ff037984 */ /* 0x002e620008000800 */
[----:B----4-:R-:W-:-:S05]  /*1000*/  IMAD.MOV.U32 R4, RZ, RZ, 0x780 ;  /* 0x00000780ff047424 */ /* 0x010fca00078e00ff */
[----:B-1----:R-:W-:-:S05]  /*1010*/  LOP3.LUT R3, R3, 0x300, R4, 0xd8, !PT ;  /* 0x0000030003037812 */ /* 0x002fca00078ed804 */
[----:B------:R1:W-:Y:S02]  /*1020*/  STS [UR20+0x8], R3 ;  /* 0x00000803ff007988 */ /* 0x0003e40008000814 */
.L_x_41:
[----:B------:R-:W-:Y:S05]  /*1030*/  @P2 BRA `(.L_x_43) ;  /* 0x0000000000282947 */ /* 0x000fea0003800000 */
[----:B-1-3--:R-:W1:Y:S02]  /*1040*/  LDS R3, [UR20+0x8] ;  /* 0x00000814ff037984 */ /* 0x00ae640008000800 */
[----:B-1----:R-:W-:-:S05]  /*1050*/  LOP3.LUT R3, R3, 0x1800, RZ, 0xb8, !PT ;  /* 0x0000180003037812 */ /* 0x002fca00078eb8ff */
[----:B------:R3:W-:Y:S02]  /*1060*/  STS [UR20+0x8], R3 ;  /* 0x00000803ff007988 */ /* 0x0007e40008000814 */
.L_x_42:
[----:B------:R-:W-:Y:S05]  /*1070*/  @P2 BREAK B4 ;  /* 0x0000000000042942 */ /* 0x000fea0003800000 */
[----:B------:R-:W-:Y:S05]  /*1080*/  @P2 BRA `(.L_x_44) ;  /* 0x0000000000242947 */ /* 0x000fea0003800000 */
[----:B-1-3--:R-:W1:Y:S01]  /*1090*/  LDS R3, [UR20+0x8] ;  /* 0x00000814ff037984 */ /* 0x00ae620008000800 */
[----:B----4-:R-:W-:-:S05]  /*10a0*/  IMAD.MOV.U32 R4, RZ, RZ, 0x6000 ;  /* 0x00006000ff047424 */ /* 0x010fca00078e00ff */
[----:B-1----:R-:W-:-:S04]  /*10b0*/  LOP3.LUT R3, R3, 0x6000, R4, 0xd8, !PT ;  /* 0x0000600003037812 */ /* 0x002fc800078ed804 */
[----:B------:R-:W-:-:S05]  /*10c0*/  LOP3.LUT R3, R3, 0x400000, RZ, 0xb8, !PT ;  /* 0x0040000003037812 */ /* 0x000fca00078eb8ff */
[----:B------:R1:W-:Y:S02]  /*10d0*/  STS [UR20+0x8], R3 ;  /* 0x00000803ff007988 */ /* 0x0003e40008000814 */
.L_x_43:
[----:B------:R-:W-:Y:S05]  /*10e0*/  BSYNC B4 ;  /* 0x0000000000047941 */ /* 0x000fea0003800000 */
.L_x_40:
[----:B-1-3--:R-:W1:Y:S02]  /*10f0*/  @!P2 LDS R3, [UR20+0x8] ;  /* 0x00000814ff03a984 */ /* 0x00ae640008000800 */
[----:B-1----:R-:W-:-:S05]  /*1100*/  @!P2 LOP3.LUT R3, R3, 0x8000, RZ, 0xb8, !PT ;  /* 0x000080000303a812 */ /* 0x002fca00078eb8ff */
[----:B------:R1:W-:Y:S02]  /*1110*/  @!P2 STS [UR20+0x8], R3 ;  /* 0x00000803ff00a988 */ /* 0x0003e40008000814 */
.L_x_44:
[----:B------:R-:W-:Y:S05]  /*1120*/  BSYNC B3 ;  /* 0x0000000000037941 */ /* 0x000fea0003800000 */
.L_x_39:
[----:B------:R-:W-:Y:S05]  /*1130*/  WARPSYNC.ALL ;  /* 0x0000000000007948 */ /* 0x000fea0003800000 */
[----:B------:R-:W-:Y:S01]  /*1140*/  UIADD3 UR5, UR5, 0x100, URZ ;  /* 0x0000010005057890 */ /* 0x000fe2000fffe03f */
[----:B------:R-:W-:Y:S02]  /*1150*/  ISETP.GE.AND P1, PT, R10, 0x1, PT ;  /* 0x000000010a00780c */ /* 0x000fe40003f26270 */
[----:B------:R-:W-:Y:S02]  /*1160*/  CS2R R56, SRZ ;  /* 0x0000000000387805 */ /* 0x000fe4000001ff00 */
[----:B------:R-:W-:Y:S01]  /*1170*/  CS2R R58, SRZ ;  /* 0x00000000003a7805 */ /* 0x000fe2000001ff00 */
[----:B------:R-:W-:Y:S01]  /*1180*/  UIADD3 UR32, UP0, UR5, UR32, URZ ;  /* 0x0000002005207290 */ /* 0x000fe2000ff1e03f */
[----:B------:R-:W-:-:S02]  /*1190*/  CS2R R60, SRZ ;  /* 0x00000000003c7805 */ /* 0x000fc4000001ff00 */
[----:B------:R-:W-:Y:S02]  /*11a0*/  CS2R R62, SRZ ;  /* 0x00000000003e7805 */ /* 0x000fe4000001ff00 */
[----:B------:R-:W-:Y:S01]  /*11b0*/  CS2R R64, SRZ ;  /* 0x0000000000407805 */ /* 0x000fe2000001ff00 */
[----:B------:R-:W-:Y:S01]  /*11c0*/  ULEA.HI.X.SX32 UR33, UR5, UR33, 0x1, UP0 ;  /* 0x0000002105217291 */ /* 0x000fe200080f0e3f */
[----:B------:R-:W-:Y:S02]  /*11d0*/  CS2R R66, SRZ ;  /* 0x0000000000427805 */ /* 0x000fe4000001ff00 */
[----:B------:R-:W-:Y:S02]  /*11e0*/  CS2R R68, SRZ ;  /* 0x0000000000447805 */ /* 0x000fe4000001ff00 */
[----:B------:R-:W-:Y:S02]  /*11f0*/  CS2R R70, SRZ ;  /* 0x0000000000467805 */ /* 0x000fe4000001ff00 */
[----:B------:R-:W-:-:S02]  /*1200*/  CS2R R72, SRZ ;  /* 0x0000000000487805 */ /* 0x000fc4000001ff00 */
[----:B------:R-:W-:Y:S02]  /*1210*/  CS2R R74, SRZ ;  /* 0x00000000004a7805 */ /* 0x000fe4000001ff00 */
[----:B------:R-:W-:Y:S02]  /*1220*/  CS2R R76, SRZ ;  /* 0x00000000004c7805 */ /* 0x000fe4000001ff00 */
        /* <DEDUP_REMOVED lines=8> */
[----:B------:R-:W-:Y:S01]  /*12b0*/  CS2R R30, SRZ ;  /* 0x00000000001e7805 */ /* 0x000fe2000001ff00 */
[----:B------:R-:W-:Y:S01]  /*12c0*/  IMAD.MOV.U32 R32, RZ, RZ, RZ ;  /* 0x000000ffff207224 */ /* 0x000fe200078e00ff */
[----:B------:R-:W-:Y:S06]  /*12d0*/  @P0 BRA `(.L_x_45) ;  /* 0x0000000000280947 */ /* 0x000fec0003800000 */
[----:B-1-3--:R-:W1:Y:S01]  /*12e0*/  S2R R3, SR_LANEID ;  /* 0x0000000000037919 */ /* 0x00ae620000000000 */
[----:B------:R-:W-:Y:S05]  /*12f0*/  WARPSYNC.ALL ;  /* 0x0000000000007948 */ /* 0x000fea0003800000 */
[----:B-1----:R-:W-:-:S05]  /*1300*/  IMAD.SHL.U32 R6, R3, 0x4, RZ ;  /* 0x0000000403067824 */ /* 0x002fca00078e00ff */
[----:B------:R-:W1:Y:S01]  /*1310*/  LDS R3, [R6+UR20] ;  /* 0x0000001406037984 */ /* 0x000e620008000800 */
[----:B----4-:R-:W-:-:S05]  /*1320*/  IADD3 R4, P3, R6, UR32, RZ ;  /* 0x0000002006047c10 */ /* 0x010fca000ff7e0ff */
[----:B------:R-:W-:-:S05]  /*1330*/  IMAD.X R5, RZ, RZ, UR33, P3 ;  /* 0x00000021ff057e24 */ /* 0x000fca00098e06ff */
[----:B-1----:R1:W3:Y:S01]  /*1340*/  ATOMG.E.EXCH.STRONG.GPU PT, RZ, [R4], R3 ;  /* 0x0000000304ff73a8 */ /* 0x0022e200041ee100 */
[----:B------:R-:W-:-:S04]  /*1350*/  DEPBAR {5,4,3,2,1,0} ;  /* 0x0000003f0000791a */ /* 0x000fc80000000000 */
[----:B------:R1:W-:Y:S01]  /*1360*/  UTMACCTL.IV [UR32] ;  /* 0x00000000200079b9 */ /* 0x0003e20008000000 */
[----:B------:R-:W-:Y:S01]  /*1370*/  NOP ;  /* 0x0000000000007918 */ /* 0x000fe20000000000 */
.L_x_45:
[----:B------:R-:W-:Y:S05]  /*1380*/  @P0 BRA `(.L_x_46) ;  /* 0x00000000000c0947 */ /* 0x000fea0003800000 */
[----:B------:R0:W-:Y:S01]  /*1390*/  UTMACMDFLUSH ;  /* 0x00000000000079b7 */ /* 0x0001e20000000000 */
[----:B------:R-:W-:Y:S05]  /*13a0*/  @P0 BRA `(.L_x_46) ;  /* 0x0000000000040947 */ /* 0x000fea0003800000 */
[----:B------:R-:W-:-:S04]  /*13b0*/  DEPBAR.LE SB0, 0x0 ;  /* 0x000080000000791a */ /* 0x000fc80000000000 */
.L_x_46:
[----:B------:R-:W-:Y:S05]  /*13c0*/  WARPSYNC.ALL ;  /* 0x0000000000007948 */ /* 0x000fea0003800000 */
[----:B---3--:R-:W-:Y:S01]  /*13d0*/  BAR.SYNC.DEFER_BLOCKING 0x0 ;  /* 0x0000000000007b1d */ /* 0x008fe20000010000 */
[----:B------:R-:W-:Y:S01]  /*13e0*/  USHF.L.U32 UR15, UR34, 0x7, URZ ;  /* 0x00000007220f7899 */ /* 0x000fe2000800063f */
[----:B------:R-:W-:Y:S01]  /*13f0*/  IMAD.MOV.U32 R33, RZ, RZ, RZ ;  /* 0x000000ffff217224 */ /* 0x000fe200078e00ff */
[----:B------:R-:W-:Y:S02]  /*1400*/  CS2R R34, SRZ ;  /* 0x0000000000227805 */ /* 0x000fe4000001ff00 */
[----:B------:R-:W-:-:S02]  /*1410*/  CS2R R36, SRZ ;  /* 0x0000000000247805 */ /* 0x000fc4000001ff00 */
[----:B------:R-:W-:Y:S01]  /*1420*/  CS2R R38, SRZ ;  /* 0x0000000000267805 */ /* 0x000fe2000001ff00 */
[----:B------:R-:W-:Y:S01]  /*1430*/  VOTEU.ALL UP0, P2 ;  /* 0x00000000003f7886 */ /* 0x000fe20001000000 */
[----:B------:R-:W-:Y:S01]  /*1440*/  UMOV UR6, 0x1 ;  /* 0x0000000100067882 */ /* 0x000fe20000000000 */
[----:B------:R-:W-:Y:S01]  /*1450*/  VOTEU.ALL UP1, P2 ;  /* 0x00000000003f7886 */ /* 0x000fe20001020000 */
[----:B------:R-:W-:Y:S01]  /*1460*/  VOTEU.ALL UP2, P2 ;  /* 0x00000000003f7886 */ /* 0x000fe20001040000 */
[----:B------:R-:W-:Y:S01]  /*1470*/  CS2R R40, SRZ ;  /* 0x0000000000287805 */ /* 0x000fe2000001ff00 */
[----:B------:R-:W-:-:S04]  /*1480*/  @!UP0 UIADD3 UR8, -UR6, 0x100000, URZ ;  /* 0x0010000006088890 */ /* 0x000fc8000fffe13f */
[----:B------:R-:W-:Y:S02]  /*1490*/  @!UP0 USHF.L.U32 UR9, UR8, 0xb, URZ ;  /* 0x0000000b08098899 */ /* 0x000fe4000800063f */
[----:B------:R-:W-:Y:S01]  /*14a0*/  @!UP0 USHF.L.U32 UR8, UR8, 0x1, URZ ;  /* 0x0000000108088899 */ /* 0x000fe2000800063f */
        /* <DEDUP_REMOVED lines=9> */
[----:B------:R-:W-:Y:S01]  /*1540*/  VOTEU.ALL UP0, P2 ;  /* 0x00000000003f7886 */ /* 0x000fe20001000000 */
[----:B------:R-:W-:Y:S02]  /*1550*/  CS2R R48, SRZ ;  /* 0x0000000000307805 */ /* 0x000fe4000001ff00 */
[----:B------:R-:W-:Y:S02]  /*1560*/  CS2R R50, SRZ ;  /* 0x0000000000327805 */ /* 0x000fe4000001ff00 */
[----:B------:R-:W-:Y:S02]  /*1570*/  CS2R R52, SRZ ;  /* 0x0000000000347805 */ /* 0x000fe4000001ff00 */
[----:B------:R-:W-:Y:S01]  /*1580*/  CS2R R54, SRZ ;  /* 0x0000000000367805 */ /* 0x000fe2000001ff00 */
[----:B------:R-:W3:Y:S02]  /*1590*/  FENCE.VIEW.ASYNC.S ;  /* 0x00000000000073c6 */ /* 0x000ee40000000000 */
[----:B---3--:R-:W3:Y:S02]  /*15a0*/  @!UP0 SYNCS.EXCH.64 URZ, [UR20+0x12000], UR8 ;  /* 0x01200008143f85b2 */ /* 0x008ee40008000100 */
[----:B---3--:R-:W-:Y:S06]  /*15b0*/  BAR.SYNC.DEFER_BLOCKING 0x0 ;  /* 0x0000000000007b1d */ /* 0x008fec0000010000 */
[----:B------:R3:W4:Y:S02]  /*15c0*/  @!UP1 SYNCS.EXCH.64 URZ, [UR20+0x12008], UR10 ;  /* 0x0120080a143f95b2 */ /* 0x0007240008000100 */
[----:B----4-:R-:W-:Y:S01]  /*15d0*/  BAR.SYNC.DEFER_BLOCKING 0x0 ;  /* 0x0000000000007b1d */ /* 0x010fe20000010000 */
[----:B---3--:R-:W-:-:S05]  /*15e0*/  USHF.L.U32 UR10, UR23, 0x6, URZ ;  /* 0x00000006170a7899 */ /* 0x008fca000800063f */
[----:B------:R3:W4:Y:S01]  /*15f0*/  @!UP2 SYNCS.EXCH.64 URZ, [UR20+0x12010], UR6 ;  /* 0x01201006143fa5b2 */ /* 0x0007220008000100 */
[----:B------:R-:W-:Y:S06]  /*1600*/  @!P1 BRA `(.L_x_47) ;  /* 0x0000000400b09947 */ /* 0x000fec0003800000 */
        /* <DEDUP_REMOVED lines=31> */
[----:B------:R-:W-:Y:S01]  /*1800*/  CS2R R54, SRZ ;  /* 0x0000000000367805 */ /* 0x000fe2000001ff00 */
[----:B------:R-:W-:Y:S01]  /*1810*/  UMOV UR5, URZ ;  /* 0x0000003f00057c82 */ /* 0x000fe20008000000 */
[----:B------:R-:W-:-:S05]  /*1820*/  UMOV UR14, URZ ;  /* 0x0000003f000e7c82 */ /* 0x000fca0008000000 */
.L_x_49:
[----:B----4-:R-:W-:Y:S01]  /*1830*/  BAR.SYNC.DEFER_BLOCKING 0x0 ;  /* 0x0000000000007b1d */ /* 0x010fe20000010000 */
[----:B------:R-:W-:Y:S01]  /*1840*/  ULEA UR18, UR5, UR20, 0x3 ;  /* 0x0000001405127291 */ /* 0x000fe2000f8e183f */
[----:B-1----:R-:W-:Y:S01]  /*1850*/  @!P2 IMAD.MOV.U32 R3, RZ, RZ, 0x6000 ;  /* 0x00006000ff03a424 */ /* 0x002fe200078e00ff */
[----:B------:R-:W-:Y:S01]  /*1860*/  ELECT P0, URZ, PT ;  /* 0x00000000003f782f */ /* 0x000fe20003800000 */
[----:B------:R-:W-:-:S03]  /*1870*/  ULEA UR12, UR5, UR20, 0xe ;  /* 0x00000014050c7291 */ /* 0x000fc6000f8e703f */
[----:B------:R-:W-:Y:S02]  /*1880*/  ISETP.LT.U32.AND P0, PT, R2, 0x20, P0 ;  /* 0x000000200200780c */ /* 0x000fe40000701070 */
[----:B------:R-:W-:Y:S01]  /*1890*/  ELECT P1, URZ, PT ;  /* 0x00000000003f782f */ /* 0x000fe20003820000 */
[----:B------:R-:W-:-:S03]  /*18a0*/  ULEA UR8, UR5, UR20, 0xd ;  /* 0x0000001405087291 */ /* 0x000fc6000f8e683f */
[----:B------:R-:W-:Y:S01]  /*18b0*/  ISETP.LT.U32.AND P1, PT, R2, 0x20, P1 ;  /* 0x000000200200780c */ /* 0x000fe20000f21070 */
[----:B------:R-:W-:Y:S01]  /*18c0*/  UMOV UR11, UR14 ;  /* 0x0000000e000b7c82 */ /* 0x000fe20008000000 */
[----:B------:R-:W-:-:S05]  /*18d0*/  UIADD3 UR8, UR8, 0xc000, URZ ;  /* 0x0000c00008087890 */ /* 0x000fca000fffe03f */
[----:B------:R-:W-:Y:S01]  /*18e0*/  VOTEU.ANY UP0, P0 ;  /* 0x00000000003f7886 */ /* 0x000fe20000000100 */
[----:B------:R-:W-:Y:S01]  /*18f0*/  VOTEU.ANY UP2, P0 ;  /* 0x00000000003f7886 */ /* 0x000fe20000040100 */
[----:B------:R1:W-:Y:S01]  /*1900*/  @!P2 SYNCS.ARRIVE.TRANS64 RZ, [UR18+0x12000], R3 ;  /* 0x01200003ffffa9a7 */ /* 0x0003e20008000012 */
[----:B------:R4:W-:Y:S06]  /*1910*/  MEMBAR.ALL.CTA ;  /* 0x0000000000007992 */ /* 0x0009ec0000008000 */
[----:B----4-:R-:W4:Y:S01]  /*1920*/  FENCE.VIEW.ASYNC.S ;  /* 0x00000000000073c6 */ /* 0x010f220000000000 */
[----:B------:R-:W-:Y:S01]  /*1930*/  @UP0 UIADD3 UR13, UR18, 0x12000, URZ ;  /* 0x00012000120d0890 */ /* 0x000fe2000fffe03f */
[----:B---3--:R-:W-:Y:S01]  /*1940*/  @UP0 UMOV UR6, UR28 ;  /* 0x0000001c00060c82 */ /* 0x008fe20008000000 */
[----:B------:R-:W-:Y:S01]  /*1950*/  @UP0 UMOV UR7, UR29 ;  /* 0x0000001d00070c82 */ /* 0x000fe20008000000 */
[----:B----4-:R-:W-:Y:S01]  /*1960*/  VOTEU.ANY UP1, P1 ;  /* 0x00000000003f7886 */ /* 0x010fe20000820100 */
[----:B------:R-:W-:Y:S01]  /*1970*/  VOTEU.ANY UP3, P1 ;  /* 0x00000000003f7886 */ /* 0x000fe20000860100 */
[----:B-1----:R-:W-:-:S03]  /*1980*/  IMAD.U32 R3, RZ, RZ, UR4 ;  /* 0x00000004ff037e24 */ /* 0x002fc6000f8e00ff */
[----:B------:R-:W-:Y:S01]  /*1990*/  @UP1 UIADD3 UR9, UR18, 0x12000, URZ ;  /* 0x0001200012091890 */ /* 0x000fe2000fffe03f */
[----:B------:R-:W-:Y:S01]  /*19a0*/  @UP1 UMOV UR16, UR30 ;  /* 0x0000001e00101c82 */ /* 0x000fe20008000000 */
[----:B------:R-:W-:Y:S01]  /*19b0*/  @UP1 UMOV UR17, UR31 ;  /* 0x0000001f00111c82 */ /* 0x000fe20008000000 */
[----:B------:R-:W-:Y:S01]  /*19c0*/  SHF.L.U32 R3, R3, 0x1f, RZ ;  /* 0x0000001f03037819 */ /* 0x000fe200000006ff */
[----:B------:R-:W-:Y:S06]  /*19d0*/  BAR.SYNC.DEFER_BLOCKING 0x0 ;  /* 0x0000000000007b1d */ /* 0x000fec0000010000 */
[----:B------:R1:W-:Y:S02]  /*19e0*/  @UP2 UTMALDG.2D [UR12], [UR6] ;  /* 0x0000000c060025b4 */ /* 0x0003e40008008000 */
[----:B------:R-:W-:Y:S06]  /*19f0*/  BAR.SYNC.DEFER_BLOCKING 0x0 ;  /* 0x0000000000007b1d */ /* 0x000fec0000010000 */
[----:B------:R1:W-:Y:S02]  /*1a00*/  @UP3 UTMALDG.2D [UR8], [UR16] ;  /* 0x00000008100035b4 */ /* 0x0003e40008008000 */
[----:B------:R-:W-:Y:S06]  /*1a10*/  BAR.SYNC.DEFER_BLOCKING 0x0 ;  /* 0x0000000000007b1d */ /* 0x000fec0000010000 */
[----:B------:R-:W3:Y:S02]  /*1a20*/  SYNCS.PHASECHK.TRANS64.TRYWAIT P0, [UR18+0x12000], R3 ;  /* 0x01200003ff0075a7 */ /* 0x000ee40008000152 */
[----:B-1-3--:R-:W-:Y:S05]  /*1a30*/  @!P0 BRA `(.L_x_48) ;  /* 0x0000000400d88947 */ /* 0x00afea0003800000 */
.L_x_50:
[----:B------:R-:W-:Y:S01]  /*1a40*/  USHF.R.U32.HI UR16, URZ, 0x4, UR12 ;  /* 0x000000043f107899 */ /* 0x000fe2000801160c */
[----:B------:R-:W-:Y:S02]  /*1a50*/  WARPGROUP.DEPBAR.LE gsb0, 0x0 ;  /* 0x00008000000079c5 */ /* 0x000fe40000010000 */
[----:B------:R-:W-:Y:S01]  /*1a60*/  USHF.R.U32.HI UR18, URZ, 0x4, UR8 ;  /* 0x000000043f127899 */ /* 0x000fe20008011608 */
[----:B------:R-:W-:Y:S01]  /*1a70*/  WARPGROUP.ARRIVE ;  /* 0x00000000000079c5 */ /* 0x000fe20000000000 */
[----:B------:R-:W-:Y:S01]  /*1a80*/  USGXT.U32 UR16, UR16, 0xe ;  /* 0x0000000e1010789a */ /* 0x000fe20008000000 */
[----:B------:R-:W1:Y:S01]  /*1a90*/  LDC R3, c[0x0][0x230] ;  /* 0x00008c00ff037b82 */ /* 0x000e620000000800 */
[----:B------:R-:W-:Y:S01]  /*1aa0*/  USGXT.U32 UR18, UR18, 0xe ;  /* 0x0000000e1212789a */ /* 0x000fe20008000000 */
[----:B------:R-:W-:Y:S01]  /*1ab0*/  UMOV UR17, 0x40000040 ;  /* 0x4000004000117882 */ /* 0x000fe20000000000 */
[----:B------:R-:W-:Y:S01]  /*1ac0*/  UMOV UR19, 0x40000040 ;  /* 0x4000004000137882 */ /* 0x000fe20000000000 */
[----:B------:R-:W-:-:S02]  /*1ad0*/  UIADD3 UR24, UP0, UR16, 0x2, URZ ;  /* 0x0000000210187890 */ /* 0x000fc4000ff1e03f */
[----:B------:R-:W-:Y:S01]  /*1ae0*/  UIADD3 UR26, UP1, UR18, 0x80, URZ ;  /* 0x00000080121a7890 */ /* 0x000fe2000ff3e03f */
[----:B------:R-:W-:-:S03]  /*1af0*/  UMOV UR6, URZ ;  /* 0x0000003f00067c82 */ /* 0x000fc60008000000 */
[----:B------:R-:W-:Y:S01]  /*1b00*/  HGMMA.64x64x16.F32 R56, gdesc[UR16].tnspB, R56 ;  /* 0x40e00000103879f0 */ /* 0x000fe20008700838 */
[----:B------:R-:W-:Y:S01]  /*1b10*/  UMOV UR7, URZ ;  /* 0x0000003f00077c82 */ /* 0x000fe20008000000 */
[----:B------:R-:W-:Y:S02]  /*1b20*/  UIADD3.X UR25, UR6, 0x40000040, URZ, UP0, !UPT ;  /* 0x4000004006197890 */ /* 0x000fe400087fe43f */
[----:B------:R-:W-:Y:S02]  /*1b30*/  UIADD3.X UR27, UR7, 0x40000040, URZ, UP1, !UPT ;  /* 0x40000040071b7890 */ /* 0x000fe40008ffe43f */
[----:B------:R-:W-:Y:S02]  /*1b40*/  UIADD3.64 UR36, UR24, 0x2, URZ ;  /* 0x0000000218247897 */ /* 0x000fe4000fffe03f */
[----:B------:R-:W-:Y:S02]  /*1b50*/  UIADD3.64 UR38, UR26, 0x80, URZ ;  /* 0x000000801a267897 */ /* 0x000fe4000fffe03f */
[----:B------:R-:W-:-:S02]  /*1b60*/  UIADD3.64 UR40, UR24, 0x4, URZ ;  /* 0x0000000418287897 */ /* 0x000fc4000fffe03f */
[----:B------:R-:W-:Y:S02]  /*1b70*/  UIADD3.64 UR42, UR26, 0x100, URZ ;  /* 0x000001001a2a7897 */ /* 0x000fe4000fffe03f */
[----:B------:R-:W-:Y:S02]  /*1b80*/  UIADD3.64 UR16, UR24, 0x1fe, URZ ;  /* 0x000001fe18107897 */ /* 0x000fe4000fffe03f */
[----:B------:R-:W-:Y:S02]  /*1b90*/  UIADD3 UR14, UR14, 0x40, URZ ;  /* 0x000000400e0e7890 */ /* 0x000fe4000fffe03f */
[----:B------:R-:W-:-:S04]  /*1ba0*/  UIADD3 UR5, UR5, 0x1, URZ ;  /* 0x0000000105057890 */ /* 0x000fc8000fffe03f */
[----:B-1----:R-:W-:Y:S01]  /*1bb0*/  ISETP.LE.AND P0, PT, R3, UR14, PT ;  /* 0x0000000e03007c0c */ /* 0x002fe2000bf03270 */
[----:B------:R-:W-:-:S04]  /*1bc0*/  UISETP.NE.U32.AND UP0, UPT, UR5, 0x3, UPT ;  /* 0x000000030500788c */ /* 0x000fc8000bf05070 */
[----:B------:R-:W-:Y:S02]  /*1bd0*/  USEL UR6, URZ, 0x1, UP0 ;  /* 0x000000013f067887 */ /* 0x000fe40008000000 */
[----:B------:R-:W-:Y:S02]  /*1be0*/  USEL UR5, UR5, URZ, UP0 ;  /* 0x0000003f05057287 */ /* 0x000fe40008000000 */
[----:B------:R-:W-:Y:S01]  /*1bf0*/  ULOP3.LUT UR4, UR4, UR6, URZ, 0x3c, !UPT ;  /* 0x0000000604047292 */ /* 0x000fe2000f8e3c3f */
[----:B------:R-:W-:Y:S04]  /*1c00*/  HGMMA.64x64x16.F32 R56, gdesc[UR24].tnspB, R56 ;  /* 0x40e00000183879f0 */ /* 0x000fe80008700838 */
[----:B------:R-:W-:Y:S01]  /*1c10*/  HGMMA.64x64x16.F32 R56, gdesc[UR36].tnspB, R56 ;  /* 0x40e00000243879f0 */ /* 0x000fe20008700838 */
[----:B------:R-:W-:-:S03]  /*1c20*/  UIADD3.64 UR36, UR24, 0x202, URZ ;  /* 0x0000020218247897 */ /* 0x000fc6000fffe03f */
[----:B------:R-:W-:Y:S01]  /*1c30*/  HGMMA.64x64x16.F32 R56, gdesc[UR40].tnspB, R56 ;  /* 0x40e00000283879f0 */ /* 0x000fe20008700838 */
[----:B------:R-:W-:-:S03]  /*1c40*/  UIADD3.64 UR40, UR24, 0x204, URZ ;  /* 0x0000020418287897 */ /* 0x000fc6000fffe03f */
[----:B------:R-:W-:Y:S01]  /*1c50*/  HGMMA.64x64x16.F32 R24, gdesc[UR16].tnspB, R24 ;  /* 0x40e00000101879f0 */ /* 0x000fe20008700818 */
[----:B------:R-:W-:Y:S01]  /*1c60*/  UIADD3.64 UR16, UR24, 0x200, URZ ;  /* 0x0000020018107897 */ /* 0x000fe2000fffe03f */
[----:B------:R-:W-:Y:S01]  /*1c70*/  UMOV UR18, UR26 ;  /* 0x0000001a00127c82 */ /* 0x000fe20008000000 */
[----:B------:R-:W-:-:S07]  /*1c80*/  UMOV UR19, UR27 ;  /* 0x0000001b00137c82 */ /* 0x000fce0008000000 */
[----:B------:R-:W-:Y:S04]  /*1c90*/  HGMMA.64x64x16.F32 R24, gdesc[UR16].tnspB, R24 ;  /* 0x40e00000101879f0 */ /* 0x000fe80008700818 */
[----:B------:R-:W-:Y:S04]  /*1ca0*/  HGMMA.64x64x16.F32 R24, gdesc[UR36].tnspB, R24 ;  /* 0x40e00000241879f0 */ /* 0x000fe80008700818 */
[----:B------:R-:W-:Y:S01]  /*1cb0*/  HGMMA.64x64x16.F32 R24, gdesc[UR40].tnspB, R24, gsb0 ;  /* 0x40e00000281879f0 */ /* 0x000fe20008000818 */
[----:B------:R-:W-:Y:S05]  /*1cc0*/  @!P0 BRA `(.L_x_49) ;  /* 0xfffffff800d88947 */ /* 0x000fea000383ffff */
.L_x_47:
[----:B------:R-:W-:Y:S02]  /*1cd0*/  WARPGROUP.DEPBAR.LE gsb0, 0x0 ;  /* 0x00008000000079c5 */ /* 0x000fe40000010000 */
[----:B----4-:R-:W-:Y:S01]  /*1ce0*/  BAR.SYNC.DEFER_BLOCKING 0x0 ;  /* 0x0000000000007b1d */ /* 0x010fe20000010000 */
[C---:B-1----:R-:W-:Y:S01]  /*1cf0*/  IMAD.SHL.U32 R3, R0.reuse, 0x80, RZ ;  /* 0x0000008000037824 */ /* 0x042fe200078e00ff */
[----:B------:R-:W-:Y:S01]  /*1d00*/  ELECT P0, URZ, PT ;  /* 0x00000000003f782f */ /* 0x000fe20003800000 */
[----:B------:R-:W-:Y:S01]  /*1d10*/  IMAD.SHL.U32 R4, R0, 0x10, RZ ;  /* 0x0000001000047824 */ /* 0x000fe200078e00ff */
[----:B------:R-:W-:Y:S02]  /*1d20*/  F2FP.F16.F32.PACK_AB R56, R57, R56 ;  /* 0x000000383938723e */ /* 0x000fe400000000ff */
[----:B------:R-:W-:Y:S01]  /*1d30*/  LOP3.LUT R3, R3, 0x780, RZ, 0xc0, !PT ;  /* 0x0000078003037812 */ /* 0x000fe200078ec0ff */
[----:B------:R-:W-:Y:S01]  /*1d40*/  UMOV UR21, UR10 ;  /* 0x0000000a00157c82 */ /* 0x000fe20008000000 */
[----:B------:R-:W-:Y:S01]  /*1d50*/  F2FP.F16.F32.PACK_AB R57, R59, R58 ;  /* 0x0000003a3b39723e */ /* 0x000fe200000000ff */
[----:B------:R-:W-:Y:S01]  /*1d60*/  UMOV UR22, UR15 ;  /* 0x0000000f00167c82 */ /* 0x000fe20008000000 */
[----:B------:R-:W-:-:S02]  /*1d70*/  LOP3.LUT R3, R3, 0x70, R4, 0xf8, !PT ;  /* 0x0000007003037812 */ /* 0x000fc400078ef804 */
[----:B------:R-:W-:Y:S02]  /*1d80*/  F2FP.F16.F32.PACK_AB R24, R25, R24 ;  /* 0x000000181918723e */ /* 0x000fe400000000ff */
[----:B------:R-:W-:Y:S01]  /*1d90*/  LOP3.LUT R3, R3, 0x10, R0, 0x78, !PT ;  /* 0x0000001003037812 */ /* 0x000fe200078e7800 */
[----:B------:R-:W-:Y:S01]  /*1da0*/  IMAD.SHL.U32 R0, R0, 0x40, RZ ;  /* 0x0000004000007824 */ /* 0x000fe200078e00ff */
[----:B------:R-:W-:Y:S02]  /*1db0*/  ISETP.LT.U32.AND P0, PT, R2, 0x20, P0 ;  /* 0x000000200200780c */ /* 0x000fe40000701070 */
[----:B------:R-:W-:Y:S02]  /*1dc0*/  F2FP.F16.F32.PACK_AB R58, R61, R60 ;  /* 0x0000003c3d3a723e */ /* 0x000fe400000000ff */
[----:B------:R-:W-:Y:S02]  /*1dd0*/  LOP3.LUT R0, R3, 0x1800, R0, 0xf8, !PT ;  /* 0x0000180003007812 */ /* 0x000fe400078ef800 */
[----:B------:R-:W-:Y:S01]  /*1de0*/  F2FP.F16.F32.PACK_AB R59, R63, R62 ;  /* 0x0000003e3f3b723e */ /* 0x000fe200000000ff */
[----:B------:R-:W1:Y:S02]  /*1df0*/  @!P2 SYNCS.CCTL.IV [UR20+0x12000] ;  /* 0x01200000ff00a9b1 */ /* 0x000e640008000014 */
[----:B-1----:R-:W-:Y:S01]  /*1e00*/  BAR.SYNC.DEFER_BLOCKING 0x0 ;  /* 0x0000000000007b1d */ /* 0x002fe20000010000 */
[C---:B------:R-:W-:Y:S01]  /*1e10*/  LOP3.LUT R3, R0.reuse, 0x20, RZ, 0x3c, !PT ;  /* 0x0000002000037812 */ /* 0x040fe200078e3cff */
[C---:B------:R-:W-:Y:S01]  /*1e20*/  VIADD R2, R0.reuse, UR20 ;  /* 0x0000001400027c36 */ /* 0x040fe20008000000 */
[----:B------:R-:W-:-:S02]  /*1e30*/  LOP3.LUT R4, R0, 0x40, RZ, 0x3c, !PT ;  /* 0x0000004000047812 */ /* 0x000fc400078e3cff */
[----:B------:R-:W-:Y:S01]  /*1e40*/  F2FP.F16.F32.PACK_AB R64, R65, R64 ;  /* 0x000000404140723e */ /* 0x000fe200000000ff */
[----:B------:R-:W-:Y:S01]  /*1e50*/  VIADD R3, R3, UR20 ;  /* 0x0000001403037c36 */ /* 0x000fe20008000000 */
[----:B------:R-:W-:Y:S01]  /*1e60*/  F2FP.F16.F32.PACK_AB R25, R27, R26 ;  /* 0x0000001a1b19723e */ /* 0x000fe200000000ff */
[----:B------:R-:W-:Y:S01]  /*1e70*/  VIADD R4, R4, UR20 ;  /* 0x0000001404047c36 */ /* 0x000fe20008000000 */
[----:B------:R-:W-:Y:S01]  /*1e80*/  F2FP.F16.F32.PACK_AB R65, R67, R66 ;  /* 0x000000424341723e */ /* 0x000fe200000000ff */
[----:B------:R-:W-:Y:S01]  /*1e90*/  VOTEU.ANY UP0, P0 ;  /* 0x00000000003f7886 */ /* 0x000fe20000000100 */
[----:B------:R-:W-:Y:S01]  /*1ea0*/  F2FP.F16.F32.PACK_AB R26, R29, R28 ;  /* 0x0000001c1d1a723e */ /* 0x000fe200000000ff */
[----:B------:R-:W-:Y:S01]  /*1eb0*/  VOTEU.ANY UP1, P0 ;  /* 0x00000000003f7886 */ /* 0x000fe20000020100 */
[----:B------:R-:W-:Y:S02]  /*1ec0*/  F2FP.F16.F32.PACK_AB R27, R31, R30 ;  /* 0x0000001e1f1b723e */ /* 0x000fe400000000ff */
[----:B------:R-:W-:Y:S01]  /*1ed0*/  F2FP.F16.F32.PACK_AB R32, R33, R32 ;  /* 0x000000202120723e */ /* 0x000fe200000000ff */
[----:B---3--:R-:W-:Y:S01]  /*1ee0*/  @UP0 UMOV UR6, UR32 ;  /* 0x0000002000060c82 */ /* 0x008fe20008000000 */
[----:B------:R-:W-:Y:S01]  /*1ef0*/  LOP3.LUT R0, R0, 0x60, RZ, 0x3c, !PT ;  /* 0x0000006000007812 */ /* 0x000fe200078e3cff */
[----:B------:R-:W-:Y:S01]  /*1f00*/  @UP0 UMOV UR7, UR33 ;  /* 0x0000002100070c82 */ /* 0x000fe20008000000 */
[----:B------:R-:W-:-:S02]  /*1f10*/  F2FP.F16.F32.PACK_AB R66, R69, R68 ;  /* 0x000000444542723e */ /* 0x000fc400000000ff */
[----:B------:R-:W-:Y:S01]  /*1f20*/  F2FP.F16.F32.PACK_AB R67, R71, R70 ;  /* 0x000000464743723e */ /* 0x000fe200000000ff */
[----:B------:R-:W-:Y:S01]  /*1f30*/  VIADD R0, R0, UR20 ;  /* 0x0000001400007c36 */ /* 0x000fe20008000000 */
[----:B------:R-:W-:Y:S01]  /*1f40*/  F2FP.F16.F32.PACK_AB R72, R73, R72 ;  /* 0x000000484948723e */ /* 0x000fe200000000ff */
[----:B------:R-:W1:Y:S02]  /*1f50*/  @!P2 SYNCS.CCTL.IV [UR20+0x12008] ;  /* 0x01200800ff00a9b1 */ /* 0x000e640008000014 */
[----:B-1----:R-:W-:Y:S01]  /*1f60*/  BAR.SYNC.DEFER_BLOCKING 0x0 ;  /* 0x0000000000007b1d */ /* 0x002fe20000010000 */
[----:B------:R-:W-:Y:S02]  /*1f70*/  F2FP.F16.F32.PACK_AB R33, R35, R34 ;  /* 0x000000222321723e */ /* 0x000fe400000000ff */
[----:B------:R-:W-:Y:S02]  /*1f80*/  F2FP.F16.F32.PACK_AB R73, R75, R74 ;  /* 0x0000004a4b49723e */ /* 0x000fe400000000ff */
[----:B------:R-:W-:-:S02]  /*1f90*/  F2FP.F16.F32.PACK_AB R34, R37, R36 ;  /* 0x000000242522723e */ /* 0x000fc400000000ff */
[----:B------:R-:W-:Y:S02]  /*1fa0*/  F2FP.F16.F32.PACK_AB R35, R39, R38 ;  /* 0x000000262723723e */ /* 0x000fe400000000ff */
[----:B------:R-:W-:Y:S02]  /*1fb0*/  F2FP.F16.F32.PACK_AB R40, R41, R40 ;  /* 0x000000282928723e */ /* 0x000fe400000000ff */
[----:B------:R-:W-:Y:S02]  /*1fc0*/  F2FP.F16.F32.PACK_AB R74, R77, R76 ;  /* 0x0000004c4d4a723e */ /* 0x000fe400000000ff */
[----:B------:R-:W-:Y:S02]  /*1fd0*/  F2FP.F16.F32.PACK_AB R75, R79, R78 ;  /* 0x0000004e4f4b723e */ /* 0x000fe400000000ff */
[----:B------:R-:W-:Y:S02]  /*1fe0*/  F2FP.F16.F32.PACK_AB R80, R81, R80 ;  /* 0x000000505150723e */ /* 0x000fe400000000ff */
[----:B------:R-:W-:-:S02]  /*1ff0*/  F2FP.F16.F32.PACK_AB R41, R43, R42 ;  /* 0x0000002a2b29723e */ /* 0x000fc400000000ff */
[----:B------:R-:W-:Y:S02]  /*2000*/  F2FP.F16.F32.PACK_AB R81, R83, R82 ;  /* 0x000000525351723e */ /* 0x000fe400000000ff */
[----:B------:R-:W-:Y:S02]  /*2010*/  F2FP.F16.F32.PACK_AB R42, R45, R44 ;  /* 0x0000002c2d2a723e */ /* 0x000fe400000000ff */
[----:B------:R-:W-:Y:S01]  /*2020*/  F2FP.F16.F32.PACK_AB R43, R47, R46 ;  /* 0x0000002e2f2b723e */ /* 0x000fe200000000ff */
[----:B------:R-:W1:Y:S01]  /*2030*/  @!P2 SYNCS.CCTL.IV [UR20+0x12010] ;  /* 0x01201000ff00a9b1 */ /* 0x000e620008000014 */
[----:B------:R-:W-:Y:S01]  /*2040*/  F2FP.F16.F32.PACK_AB R48, R49, R48 ;  /* 0x000000303130723e */ /* 0x000fe200000000ff */
[----:B-1----:R-:W-:Y:S01]  /*2050*/  STSM.16.M88.4 [R2], R56 ;  /* 0x0000003802007844 */ /* 0x002fe20000000200 */
[----:B------:R-:W-:Y:S02]  /*2060*/  F2FP.F16.F32.PACK_AB R82, R85, R84 ;  /* 0x000000545552723e */ /* 0x000fe400000000ff */
[----:B------:R-:W-:Y:S01]  /*2070*/  F2FP.F16.F32.PACK_AB R83, R87, R86 ;  /* 0x000000565753723e */ /* 0x000fe200000000ff */
[----:B------:R-:W-:Y:S01]  /*2080*/  STSM.16.M88.4 [R2+0x2000], R24 ;  /* 0x0020001802007844 */ /* 0x000fe20000000200 */
[----:B------:R-:W-:-:S02]  /*2090*/  F2FP.F16.F32.PACK_AB R49, R51, R50 ;  /* 0x000000323331723e */ /* 0x000fc400000000ff */
[----:B------:R-:W-:Y:S01]  /*20a0*/  F2FP.F16.F32.PACK_AB R50, R53, R52 ;  /* 0x000000343532723e */ /* 0x000fe200000000ff */
[----:B------:R-:W-:Y:S01]  /*20b0*/  STSM.16.M88.4 [R3], R64 ;  /* 0x0000004003007844 */ /* 0x000fe20000000200 */
[----:B------:R-:W-:-:S03]  /*20c0*/  F2FP.F16.F32.PACK_AB R51, R55, R54 ;  /* 0x000000363733723e */ /* 0x000fc600000000ff */
[----:B------:R-:W-:Y:S04]  /*20d0*/  STSM.16.M88.4 [R3+0x2000], R32 ;  /* 0x0020002003007844 */ /* 0x000fe80000000200 */
[----:B------:R-:W-:Y:S04]  /*20e0*/  STSM.16.M88.4 [R4], R72 ;  /* 0x0000004804007844 */ /* 0x000fe80000000200 */
[----:B------:R-:W-:Y:S04]  /*20f0*/  STSM.16.M88.4 [R4+0x2000], R40 ;  /* 0x0020002804007844 */ /* 0x000fe80000000200 */
[----:B------:R-:W-:Y:S04]  /*2100*/  STSM.16.M88.4 [R0], R80 ;  /* 0x0000005000007844 */ /* 0x000fe80000000200 */
[----:B------:R-:W-:Y:S01]  /*2110*/  STSM.16.M88.4 [R0+0x2000], R48 ;  /* 0x0020003000007844 */ /* 0x000fe20000000200 */
[----:B------:R1:W-:Y:S06]  /*2120*/  MEMBAR.ALL.CTA ;  /* 0x0000000000007992 */ /* 0x0003ec0000008000 */
[----:B-1----:R-:W1:Y:S02]  /*2130*/  FENCE.VIEW.ASYNC.S ;  /* 0x00000000000073c6 */ /* 0x002e640000000000 */
[----:B-1----:R-:W-:Y:S06]  /*2140*/  BAR.SYNC.DEFER_BLOCKING 0x0 ;  /* 0x0000000000007b1d */ /* 0x002fec0000010000 */
[----:B------:R1:W-:Y:S01]  /*2150*/  @UP1 UTMASTG.2D [UR20], [UR6] ;  /* 0x00000014060013b5 */ /* 0x0003e20008008000 */
[----:B------:R0:W-:Y:S01]  /*2160*/  UTMACMDFLUSH ;  /* 0x00000000000079b7 */ /* 0x0001e20000000000 */
[----:B------:R-:W-:-:S04]  /*2170*/  DEPBAR.LE SB0, 0x0 ;  /* 0x000080000000791a */ /* 0x000fc80000000000 */
[----:B------:R-:W-:Y:S06]  /*2180*/  BAR.SYNC.DEFER_BLOCKING 0x0 ;  /* 0x0000000000007b1d */ /* 0x000fec0000010000 */
[----:B-1----:R-:W-:Y:S05]  /*2190*/  EXIT ;  /* 0x000000000000794d */ /* 0x002fea0003800000 */
.L_x_48:
[----:B------:R-:W1:Y:S02]  /*21a0*/  SYNCS.PHASECHK.TRANS64.TRYWAIT P0, [UR18+0x12000], R3 ;  /* 0x01200003ff0075a7 */ /* 0x000e640008000152 */
[----:B-1----:R-:W-:Y:S05]  /*21b0*/  @!P0 BRA `(.L_x_48) ;  /* 0xfffffffc00f88947 */ /* 0x002fea000383ffff */
[----:B------:R-:W-:Y:S05]  /*21c0*/  BRA `(.L_x_50) ;  /* 0xfffffff8001c7947 */ /* 0x000fea000383ffff */
.L_x_51:
[----:B------:R-:W-:-:S00]  /*21d0*/  BRA `(.L_x_51) ;  /* 0xfffffffc00fc7947 */ /* 0x000fc0000383ffff */
[----:B------:R-:W-:-:S00]  /*21e0*/  NOP ;  /* 0x0000000000007918 */ /* 0x000fc00000000000 */
        /* <DEDUP_REMOVED lines=9> */
.L_x_52:


//--------------------- .nv.shared.gluon_wgmma    --------------------------
	.section	.nv.shared.gluon_wgmma,"aw",@nobits
	.sectionflags	@""
	.align	16
	.zero		1024


//--------------------- .nv.shared.reserved.0     --------------------------
	.section	.nv.shared.reserved.0,"aw",@nobits
	.weak		__nv_reservedSMEM_offset_0_alias
	.size		__nv_reservedSMEM_offset_0_alias, 0, 0
	.other		__nv_reservedSMEM_offset_0_alias,@"STO_CUDA_RESERVED_SHARED STV_DEFAULT"
__nv_reservedSMEM_offset_0_alias:
	.zero		0


//--------------------- .nv.constant0.gluon_wgmma --------------------------
	.section	.nv.constant0.gluon_wgmma,"a",@progbits
	.sectionflags	@""
	.align	4
.nv.constant0.gluon_wgmma:
	.zero		608


//--------------------- SYMBOLS --------------------------

	.type		.nv.reservedSmem.offset0,@object
	.size		.nv.reservedSmem.offset0,0x4
